	.target	sm_80

	.elftype	@"ET_EXEC"


//--------------------- .note.nv.tkinfo           --------------------------
	.section	.note.nv.tkinfo,"",@"SHT_NOTE"
	.sectionflags	@"SHF_NOTE_NV_TKINFO"
	.tkinfo
        /*0018*/ 	.word	0x00000002
        /*0030*/ 	.string	""
        /*0030*/ 	.string	"ptxas"
        /*0030*/ 	.string	"Cuda compilation tools, release 13.0, V13.0.88"
        /*0030*/ 	.string	"Build cuda_13.0.r13.0/compiler.36424714_0"
        /*0030*/ 	.string	"-v  -suppress-debug-info  -lineinfo  -arch sm_80 "



//--------------------- .note.nv.cuinfo           --------------------------
	.section	.note.nv.cuinfo,"",@"SHT_NOTE"
	.sectionflags	@"SHF_NOTE_NV_CUINFO"
        /*0018*/ 	.short	0x0002
        /*001a*/ 	.short	0x0050
        /*001c*/ 	.short	0x0082
	.zero		2


//--------------------- .nv.info                  --------------------------
	.section	.nv.info,"",@"SHT_CUDA_INFO"
	.align	4


	//----- nvinfo : EIATTR_REGCOUNT
	.align		4
        /*0000*/ 	.byte	0x04, 0x2f
        /*0002*/ 	.short	(.L_1 - .L_0)
	.align		4
.L_0:
        /*0004*/ 	.word	index@(matmul_kernel)
        /*0008*/ 	.word	0x0000007e


	//----- nvinfo : EIATTR_FRAME_SIZE
	.align		4
.L_1:
        /*000c*/ 	.byte	0x04, 0x11
        /*000e*/ 	.short	(.L_3 - .L_2)
	.align		4
.L_2:
        /*0010*/ 	.word	index@(matmul_kernel)
        /*0014*/ 	.word	0x00000000


	//----- nvinfo : EIATTR_MIN_STACK_SIZE
	.align		4
.L_3:
        /*0018*/ 	.byte	0x04, 0x12
        /*001a*/ 	.short	(.L_5 - .L_4)
	.align		4
.L_4:
        /*001c*/ 	.word	index@(matmul_kernel)
        /*0020*/ 	.word	0x00000000
.L_5:


//--------------------- .nv.info.matmul_kernel    --------------------------
	.section	.nv.info.matmul_kernel,"",@"SHT_CUDA_INFO"
	.sectionflags	@""
	.align	4


	//----- nvinfo : EIATTR_CUDA_API_VERSION
	.align		4
        /*0000*/ 	.byte	0x04, 0x37
        /*0002*/ 	.short	(.L_7 - .L_6)
.L_6:
        /*0004*/ 	.word	0x00000082


	//----- nvinfo : EIATTR_SW2861232_WAR
	.align		4
.L_7:
        /*0008*/ 	.byte	0x01, 0x35
	.zero		2


	//----- nvinfo : EIATTR_PARAM_CBANK
	.align		4
        /*000c*/ 	.byte	0x04, 0x0a
        /*000e*/ 	.short	(.L_9 - .L_8)
	.align		4
.L_8:
        /*0010*/ 	.word	index@(.nv.constant0.matmul_kernel)
        /*0014*/ 	.short	0x0160
        /*0016*/ 	.short	0x0050


	//----- nvinfo : EIATTR_CBANK_PARAM_SIZE
	.align		4
.L_9:
        /*0018*/ 	.byte	0x03, 0x19
        /*001a*/ 	.short	0x0050


	//----- nvinfo : EIATTR_KPARAM_INFO
	.align		4
        /*001c*/ 	.byte	0x04, 0x17
        /*001e*/ 	.short	(.L_11 - .L_10)
.L_10:
        /*0020*/ 	.word	0x00000000
        /*0024*/ 	.short	0x000d
        /*0026*/ 	.short	0x0048
        /*0028*/ 	.byte	0x00, 0xf4, 0x21, 0x00


	//----- nvinfo : EIATTR_KPARAM_INFO
	.align		4
.L_11:
        /*002c*/ 	.byte	0x04, 0x17
        /*002e*/ 	.short	(.L_13 - .L_12)
.L_12:
        /*0030*/ 	.word	0x00000000
        /*0034*/ 	.short	0x000c
        /*0036*/ 	.short	0x0040
        /*0038*/ 	.byte	0x00, 0xf4, 0x21, 0x00


	//----- nvinfo : EIATTR_KPARAM_INFO
	.align		4
.L_13:
        /*003c*/ 	.byte	0x04, 0x17
        /*003e*/ 	.short	(.L_15 - .L_14)
.L_14:
        /*0040*/ 	.word	0x00000000
        /*0044*/ 	.short	0x000b
        /*0046*/ 	.short	0x0038
        /*0048*/ 	.byte	0x00, 0xf0, 0x11, 0x00


	//----- nvinfo : EIATTR_KPARAM_INFO
	.align		4
.L_15:
        /*004c*/ 	.byte	0x04, 0x17
        /*004e*/ 	.short	(.L_17 - .L_16)
.L_16:
        /*0050*/ 	.word	0x00000000
        /*0054*/ 	.short	0x000a
        /*0056*/ 	.short	0x0034
        /*0058*/ 	.byte	0x00, 0xf0, 0x11, 0x00


	//----- nvinfo : EIATTR_KPARAM_INFO
	.align		4
.L_17:
        /*005c*/ 	.byte	0x04, 0x17
        /*005e*/ 	.short	(.L_19 - .L_18)
.L_18:
        /*0060*/ 	.word	0x00000000
        /*0064*/ 	.short	0x0009
        /*0066*/ 	.short	0x0030
        /*0068*/ 	.byte	0x00, 0xf0, 0x11, 0x00


	//----- nvinfo : EIATTR_KPARAM_INFO
	.align		4
.L_19:
        /*006c*/ 	.byte	0x04, 0x17
        /*006e*/ 	.short	(.L_21 - .L_20)
.L_20:
        /*0070*/ 	.word	0x00000000
        /*0074*/ 	.short	0x0008
        /*0076*/ 	.short	0x002c
        /*0078*/ 	.byte	0x00, 0xf0, 0x11, 0x00


	//----- nvinfo : EIATTR_KPARAM_INFO
	.align		4
.L_21:
        /*007c*/ 	.byte	0x04, 0x17
        /*007e*/ 	.short	(.L_23 - .L_22)
.L_22:
        /*0080*/ 	.word	0x00000000
        /*0084*/ 	.short	0x0007
        /*0086*/ 	.short	0x0028
        /*0088*/ 	.byte	0x00, 0xf0, 0x11, 0x00


	//----- nvinfo : EIATTR_KPARAM_INFO
	.align		4
.L_23:
        /*008c*/ 	.byte	0x04, 0x17
        /*008e*/ 	.short	(.L_25 - .L_24)
.L_24:
        /*0090*/ 	.word	0x00000000
        /*0094*/ 	.short	0x0006
        /*0096*/ 	.short	0x0024
        /*0098*/ 	.byte	0x00, 0xf0, 0x11, 0x00


	//----- nvinfo : EIATTR_KPARAM_INFO
	.align		4
.L_25:
        /*009c*/ 	.byte	0x04, 0x17
        /*009e*/ 	.short	(.L_27 - .L_26)
.L_26:
        /*00a0*/ 	.word	0x00000000
        /*00a4*/ 	.short	0x0005
        /*00a6*/ 	.short	0x0020
        /*00a8*/ 	.byte	0x00, 0xf0, 0x11, 0x00


	//----- nvinfo : EIATTR_KPARAM_INFO
	.align		4
.L_27:
        /*00ac*/ 	.byte	0x04, 0x17
        /*00ae*/ 	.short	(.L_29 - .L_28)
.L_28:
        /*00b0*/ 	.word	0x00000000
        /*00b4*/ 	.short	0x0004
        /*00b6*/ 	.short	0x001c
        /*00b8*/ 	.byte	0x00, 0xf0, 0x11, 0x00


	//----- nvinfo : EIATTR_KPARAM_INFO
	.align		4
.L_29:
        /*00bc*/ 	.byte	0x04, 0x17
        /*00be*/ 	.short	(.L_31 - .L_30)
.L_30:
        /*00c0*/ 	.word	0x00000000
        /*00c4*/ 	.short	0x0003
        /*00c6*/ 	.short	0x0018
        /*00c8*/ 	.byte	0x00, 0xf0, 0x11, 0x00


	//----- nvinfo : EIATTR_KPARAM_INFO
	.align		4
.L_31:
        /*00cc*/ 	.byte	0x04, 0x17
        /*00ce*/ 	.short	(.L_33 - .L_32)
.L_32:
        /*00d0*/ 	.word	0x00000000
        /*00d4*/ 	.short	0x0002
        /*00d6*/ 	.short	0x0010
        /*00d8*/ 	.byte	0x00, 0xf4, 0x21, 0x00


	//----- nvinfo : EIATTR_KPARAM_INFO
	.align		4
.L_33:
        /*00dc*/ 	.byte	0x04, 0x17
        /*00de*/ 	.short	(.L_35 - .L_34)
.L_34:
        /*00e0*/ 	.word	0x00000000
        /*00e4*/ 	.short	0x0001
        /*00e6*/ 	.short	0x0008
        /*00e8*/ 	.byte	0x00, 0xf4, 0x21, 0x00


	//----- nvinfo : EIATTR_KPARAM_INFO
	.align		4
.L_35:
        /*00ec*/ 	.byte	0x04, 0x17
        /*00ee*/ 	.short	(.L_37 - .L_36)
.L_36:
        /*00f0*/ 	.word	0x00000000
        /*00f4*/ 	.short	0x0000
        /*00f6*/ 	.short	0x0000
        /*00f8*/ 	.byte	0x00, 0xf4, 0x21, 0x00


	//----- nvinfo : EIATTR_MAXREG_COUNT
	.align		4
.L_37:
        /*00fc*/ 	.byte	0x03, 0x1b
        /*00fe*/ 	.short	0x0080


	//----- nvinfo : EIATTR_NUM_BARRIERS
	.align		4
        /*0100*/ 	.byte	0x02, 0x4c
        /*0102*/ 	.byte	0x01
	.zero		1


	//----- nvinfo : EIATTR_MERCURY_ISA_VERSION
	.align		4
        /*0104*/ 	.byte	0x03, 0x5f
        /*0106*/ 	.short	0x0000


	//----- nvinfo : EIATTR_EXIT_INSTR_OFFSETS
	.align		4
        /*0108*/ 	.byte	0x04, 0x1c
        /*010a*/ 	.short	(.L_39 - .L_38)


	//   ....[0]....
.L_38:
        /*010c*/ 	.word	0x00002bc0


	//   ....[1]....
        /*0110*/ 	.word	0x00002bf0


	//----- nvinfo : EIATTR_REQNTID
	.align		4
.L_39:
        /*0114*/ 	.byte	0x04, 0x10
        /*0116*/ 	.short	(.L_41 - .L_40)
.L_40:
        /*0118*/ 	.word	0x00000200
        /*011c*/ 	.word	0x00000001
        /*0120*/ 	.word	0x00000001
.L_41:


//--------------------- .nv.callgraph             --------------------------
	.section	.nv.callgraph,"",@"SHT_CUDA_CALLGRAPH"
	.align	4
	.sectionentsize	8
	.align		4
        /*0000*/ 	.word	0x00000000
	.align		4
        /*0004*/ 	.word	0xffffffff
	.align		4
        /*0008*/ 	.word	0x00000000
	.align		4
        /*000c*/ 	.word	0xfffffffe
	.align		4
        /*0010*/ 	.word	0x00000000
	.align		4
        /*0014*/ 	.word	0xfffffffd
	.align		4
        /*0018*/ 	.word	0x00000000
	.align		4
        /*001c*/ 	.word	0xfffffffc


//--------------------- .nv.rel.action            --------------------------
	.section	.nv.rel.action,"",@"SHT_CUDA_RELOCINFO"
	.align	8
	.sectionentsize	8
        /*0000*/ 	.byte	0x73, 0x00, 0x00, 0x00, 0x00, 0x00, 0x00, 0x00, 0x00, 0x00, 0x00, 0x11, 0x25, 0x00, 0x05, 0x36


//--------------------- .nv.constant0.matmul_kernel --------------------------
	.section	.nv.constant0.matmul_kernel,"a",@progbits
	.sectionflags	@""
	.align	4
.nv.constant0.matmul_kernel:
	.zero		432


//--------------------- .text.matmul_kernel       --------------------------
	.section	.text.matmul_kernel,"ax",@progbits
	.sectioninfo	@"SHI_REGISTERS=126"
	.align	128
        .global         matmul_kernel
        .type           matmul_kernel,@function
        .size           matmul_kernel,(.L_x_4 - matmul_kernel)
        .other          matmul_kernel,@"STO_CUDA_ENTRY STV_DEFAULT"
matmul_kernel:
.text.matmul_kernel:
[----:B------:R-:W-:Y:S02]  /*0000*/  IMAD.MOV.U32 R1, RZ, RZ, c[0x0][0x28] ;  /* 0x00000a00ff017624 */ /* 0x000fe400078e00ff */
[----:B------:R-:W-:Y:S01]  /*0010*/  IMAD.MOV.U32 R6, RZ, RZ, 0x7f ;  /* 0x0000007fff067424 */ /* 0x000fe200078e00ff */
[----:B------:R-:W0:Y:S01]  /*0020*/  S2R R5, SR_CTAID.X ;  /* 0x0000000000057919 */ /* 0x000e220000002500 */
[----:B------:R-:W-:Y:S01]  /*0030*/  IMAD.MOV.U32 R91, RZ, RZ, c[0x0][0x180] ;  /* 0x00006000ff5b7624 */ /* 0x000fe200078e00ff */
[----:B------:R-:W-:Y:S02]  /*0040*/  ULDC UR4, c[0x0][0x180] ;  /* 0x0000600000047ab9 */ /* 0x000fe40000000800 */
[----:B------:R-:W-:Y:S01]  /*0050*/  IADD3 R0, R6, c[0x0][0x17c], RZ ;  /* 0x00005f0006007a10 */ /* 0x000fe20007ffe0ff */
[----:B------:R-:W-:Y:S01]  /*0060*/  ULDC.64 UR6, c[0x0][0x118] ;  /* 0x0000460000067ab9 */ /* 0x000fe20000000a00 */
[----:B------:R-:W-:Y:S02]  /*0070*/  IADD3 R91, R91, 0x1f, RZ ;  /* 0x0000001f5b5b7810 */ /* 0x000fe40007ffe0ff */
[----:B------:R-:W-:-:S04]  /*0080*/  SHF.R.S32.HI R3, RZ, 0x1f, R0 ;  /* 0x0000001fff037819 */ /* 0x000fc80000011400 */
[----:B------:R-:W-:-:S04]  /*0090*/  LEA.HI R3, R3, R0, RZ, 0x7 ;  /* 0x0000000003037211 */ /* 0x000fc800078f38ff */
[----:B------:R-:W-:-:S05]  /*00a0*/  SHF.R.S32.HI R3, RZ, 0x7, R3 ;  /* 0x00000007ff037819 */ /* 0x000fca0000011403 */
[----:B------:R-:W-:Y:S01]  /*00b0*/  IMAD.SHL.U32 R4, R3, 0x8, RZ ;  /* 0x0000000803047824 */ /* 0x000fe200078e00ff */
[----:B0-----:R-:W-:-:S04]  /*00c0*/  IABS R10, R5 ;  /* 0x00000005000a7213 */ /* 0x001fc80000000000 */
[-C--:B------:R-:W-:Y:S02]  /*00d0*/  IABS R7, R4.reuse ;  /* 0x0000000400077213 */ /* 0x080fe40000000000 */
[----:B------:R-:W-:Y:S02]  /*00e0*/  IABS R11, R4 ;  /* 0x00000004000b7213 */ /* 0x000fe40000000000 */
[----:B------:R-:W0:Y:S08]  /*00f0*/  I2F.RP R0, R7 ;  /* 0x0000000700007306 */ /* 0x000e300000209400 */
[----:B0-----:R-:W0:Y:S02]  /*0100*/  MUFU.RCP R0, R0 ;  /* 0x0000000000007308 */ /* 0x001e240000001000 */
[----:B0-----:R-:W-:Y:S01]  /*0110*/  IADD3 R2, R0, 0xffffffe, RZ ;  /* 0x0ffffffe00027810 */ /* 0x001fe20007ffe0ff */
[----:B------:R-:W-:-:S05]  /*0120*/  IMAD.MOV R0, RZ, RZ, -R11 ;  /* 0x000000ffff007224 */ /* 0x000fca00078e0a0b */
[----:B------:R0:W1:Y:S02]  /*0130*/  F2I.FTZ.U32.TRUNC.NTZ R3, R2 ;  /* 0x0000000200037305 */ /* 0x000064000021f000 */
[----:B0-----:R-:W-:Y:S02]  /*0140*/  IMAD.MOV.U32 R2, RZ, RZ, RZ ;  /* 0x000000ffff027224 */ /* 0x001fe400078e00ff */
[----:B-1----:R-:W-:-:S04]  /*0150*/  IMAD.MOV R8, RZ, RZ, -R3 ;  /* 0x000000ffff087224 */ /* 0x002fc800078e0a03 */
[----:B------:R-:W-:Y:S02]  /*0160*/  IMAD R9, R8, R7, RZ ;  /* 0x0000000708097224 */ /* 0x000fe400078e02ff */
[----:B------:R-:W-:Y:S02]  /*0170*/  IMAD.MOV.U32 R8, RZ, RZ, R10 ;  /* 0x000000ffff087224 */ /* 0x000fe400078e000a */
[----:B------:R-:W-:-:S06]  /*0180*/  IMAD.HI.U32 R3, R3, R9, R2 ;  /* 0x0000000903037227 */ /* 0x000fcc00078e0002 */
[----:B------:R-:W-:-:S04]  /*0190*/  IMAD.HI.U32 R3, R3, R8, RZ ;  /* 0x0000000803037227 */ /* 0x000fc800078e00ff */
[----:B------:R-:W-:-:S05]  /*01a0*/  IMAD R0, R3, R0, R8 ;  /* 0x0000000003007224 */ /* 0x000fca00078e0208 */
[----:B------:R-:W-:-:S13]  /*01b0*/  ISETP.GT.U32.AND P1, PT, R7, R0, PT ;  /* 0x000000000700720c */ /* 0x000fda0003f24070 */
[----:B------:R-:W-:Y:S01]  /*01c0*/  @!P1 IMAD.IADD R0, R0, 0x1, -R7 ;  /* 0x0000000100009824 */ /* 0x000fe200078e0a07 */
[----:B------:R-:W-:Y:S02]  /*01d0*/  @!P1 IADD3 R3, R3, 0x1, RZ ;  /* 0x0000000103039810 */ /* 0x000fe40007ffe0ff */
[----:B------:R-:W-:Y:S02]  /*01e0*/  ISETP.NE.AND P1, PT, R4, RZ, PT ;  /* 0x000000ff0400720c */ /* 0x000fe40003f25270 */
[----:B------:R-:W-:Y:S02]  /*01f0*/  ISETP.GE.U32.AND P0, PT, R0, R7, PT ;  /* 0x000000070000720c */ /* 0x000fe40003f06070 */
[----:B------:R-:W-:-:S04]  /*0200*/  LOP3.LUT R0, R5, R4, RZ, 0x3c, !PT ;  /* 0x0000000405007212 */ /* 0x000fc800078e3cff */
[----:B------:R-:W-:Y:S02]  /*0210*/  ISETP.GE.AND P2, PT, R0, RZ, PT ;  /* 0x000000ff0000720c */ /* 0x000fe40003f46270 */
[----:B------:R-:W-:-:S05]  /*0220*/  IADD3 R0, R6, c[0x0][0x178], RZ ;  /* 0x00005e0006007a10 */ /* 0x000fca0007ffe0ff */
[----:B------:R-:W-:-:S05]  /*0230*/  @P0 IADD3 R3, R3, 0x1, RZ ;  /* 0x0000000103030810 */ /* 0x000fca0007ffe0ff */
[----:B------:R-:W-:Y:S01]  /*0240*/  IMAD.MOV.U32 R2, RZ, RZ, R3 ;  /* 0x000000ffff027224 */ /* 0x000fe200078e0003 */
[----:B------:R-:W-:-:S03]  /*0250*/  SHF.R.S32.HI R3, RZ, 0x1f, R0 ;  /* 0x0000001fff037819 */ /* 0x000fc60000011400 */
[----:B------:R-:W-:Y:S01]  /*0260*/  @!P2 IMAD.MOV R2, RZ, RZ, -R2 ;  /* 0x000000ffff02a224 */ /* 0x000fe200078e0a02 */
[----:B------:R-:W-:Y:S02]  /*0270*/  @!P1 LOP3.LUT R2, RZ, R4, RZ, 0x33, !PT ;  /* 0x00000004ff029212 */ /* 0x000fe400078e33ff */
[----:B------:R-:W-:-:S03]  /*0280*/  LEA.HI R3, R3, R0, RZ, 0x7 ;  /* 0x0000000003037211 */ /* 0x000fc600078f38ff */
[----:B------:R-:W-:Y:S02]  /*0290*/  IMAD.SHL.U32 R6, R2, 0x8, RZ ;  /* 0x0000000802067824 */ /* 0x000fe400078e00ff */
[----:B------:R-:W-:-:S03]  /*02a0*/  IMAD.MOV R2, RZ, RZ, -R2 ;  /* 0x000000ffff027224 */ /* 0x000fc600078e0a02 */
[----:B------:R-:W-:Y:S01]  /*02b0*/  LEA.HI.SX32 R3, R3, -R6, 0x19 ;  /* 0x8000000603037211 */ /* 0x000fe200078fcaff */
[----:B------:R-:W-:-:S03]  /*02c0*/  IMAD R4, R4, R2, R5 ;  /* 0x0000000204047224 */ /* 0x000fc600078e0205 */
[----:B------:R-:W-:Y:S02]  /*02d0*/  IMNMX R11, R3, 0x8, PT ;  /* 0x00000008030b7817 */ /* 0x000fe40003800200 */
[----:B------:R-:W-:Y:S02]  /*02e0*/  IABS R9, R4 ;  /* 0x0000000400097213 */ /* 0x000fe40000000000 */
[----:B------:R-:W-:-:S04]  /*02f0*/  IABS R7, R11 ;  /* 0x0000000b00077213 */ /* 0x000fc80000000000 */
[----:B------:R-:W0:Y:S08]  /*0300*/  I2F.RP R0, R7 ;  /* 0x0000000700007306 */ /* 0x000e300000209400 */
[----:B0-----:R-:W0:Y:S02]  /*0310*/  MUFU.RCP R0, R0 ;  /* 0x0000000000007308 */ /* 0x001e240000001000 */
[----:B0-----:R-:W-:-:S06]  /*0320*/  IADD3 R3, R0, 0xffffffe, RZ ;  /* 0x0ffffffe00037810 */ /* 0x001fcc0007ffe0ff */
[----:B------:R-:W0:Y:S02]  /*0330*/  F2I.FTZ.U32.TRUNC.NTZ R3, R3 ;  /* 0x0000000300037305 */ /* 0x000e24000021f000 */
[----:B0-----:R-:W-:-:S04]  /*0340*/  IMAD.MOV R8, RZ, RZ, -R3 ;  /* 0x000000ffff087224 */ /* 0x001fc800078e0a03 */
[----:B------:R-:W-:Y:S01]  /*0350*/  IMAD.MOV.U32 R2, RZ, RZ, R8 ;  /* 0x000000ffff027224 */ /* 0x000fe200078e0008 */
[----:B------:R-:W-:-:S03]  /*0360*/  IABS R8, R11 ;  /* 0x0000000b00087213 */ /* 0x000fc60000000000 */
[----:B------:R-:W-:Y:S02]  /*0370*/  IMAD R5, R2, R7, RZ ;  /* 0x0000000702057224 */ /* 0x000fe400078e02ff */
[----:B------:R-:W-:-:S04]  /*0380*/  IMAD.MOV.U32 R2, RZ, RZ, RZ ;  /* 0x000000ffff027224 */ /* 0x000fc800078e00ff */
[----:B------:R-:W-:-:S04]  /*0390*/  IMAD.HI.U32 R2, R3, R5, R2 ;  /* 0x0000000503027227 */ /* 0x000fc800078e0002 */
[----:B------:R-:W-:Y:S02]  /*03a0*/  IMAD.MOV R3, RZ, RZ, -R8 ;  /* 0x000000ffff037224 */ /* 0x000fe400078e0a08 */
        /* <DEDUP_REMOVED lines=9> */
[----:B------:R-:W0:Y:S05]  /*0440*/  S2R R2, SR_TID.X ;  /* 0x0000000000027919 */ /* 0x000e2a0000002100 */
[----:B------:R-:W-:Y:S02]  /*0450*/  @P0 IADD3 R0, R0, 0x1, RZ ;  /* 0x0000000100000810 */ /* 0x000fe40007ffe0ff */
[----:B------:R-:W-:-:S03]  /*0460*/  ISETP.GT.AND P0, PT, R91, 0x1f, PT ;  /* 0x0000001f5b00780c */ /* 0x000fc60003f04270 */
[----:B------:R-:W-:-:S04]  /*0470*/  IMAD.MOV.U32 R9, RZ, RZ, R0 ;  /* 0x000000ffff097224 */ /* 0x000fc800078e0000 */
[----:B------:R-:W-:Y:S01]  /*0480*/  @!P2 IMAD.MOV R9, RZ, RZ, -R9 ;  /* 0x000000ffff09a224 */ /* 0x000fe200078e0a09 */
[----:B------:R-:W-:-:S05]  /*0490*/  @!P1 LOP3.LUT R9, RZ, R11, RZ, 0x33, !PT ;  /* 0x0000000bff099212 */ /* 0x000fca00078e33ff */
[----:B------:R-:W-:Y:S02]  /*04a0*/  IMAD.MOV R0, RZ, RZ, -R9 ;  /* 0x000000ffff007224 */ /* 0x000fe400078e0a09 */
[----:B------:R-:W-:Y:S02]  /*04b0*/  IMAD.SHL.U32 R9, R9, 0x80, RZ ;  /* 0x0000008009097824 */ /* 0x000fe400078e00ff */
[----:B------:R-:W-:Y:S01]  /*04c0*/  IMAD R0, R11, R0, R4 ;  /* 0x000000000b007224 */ /* 0x000fe200078e0204 */
[----:B0-----:R-:W-:Y:S02]  /*04d0*/  SHF.R.U32.HI R96, RZ, 0x7, R2 ;  /* 0x00000007ff607819 */ /* 0x001fe40000011602 */
[----:B------:R-:W-:Y:S01]  /*04e0*/  LOP3.LUT R3, R2, 0x7f, RZ, 0xc0, !PT ;  /* 0x0000007f02037812 */ /* 0x000fe200078ec0ff */
[----:B------:R-:W-:Y:S01]  /*04f0*/  IMAD.IADD R0, R6, 0x1, R0 ;  /* 0x0000000106007824 */ /* 0x000fe200078e0200 */
[----:B------:R-:W-:Y:S02]  /*0500*/  SGXT.U32 R96, R96, 0x2 ;  /* 0x000000026060781a */ /* 0x000fe40000000000 */
[----:B------:R-:W-:Y:S01]  /*0510*/  LOP3.LUT R11, R2, 0x180, RZ, 0xc0, !PT ;  /* 0x00000180020b7812 */ /* 0x000fe200078ec0ff */
[----:B------:R-:W-:Y:S01]  /*0520*/  IMAD R0, R0, 0x80, R3 ;  /* 0x0000008000007824 */ /* 0x000fe200078e0203 */
[----:B------:R-:W-:-:S02]  /*0530*/  LOP3.LUT R95, R96, 0x4, RZ, 0xfc, !PT ;  /* 0x00000004605f7812 */ /* 0x000fc400078efcff */
[C---:B------:R-:W-:Y:S02]  /*0540*/  LOP3.LUT R94, R96.reuse, 0x8, RZ, 0xfc, !PT ;  /* 0x00000008605e7812 */ /* 0x040fe400078efcff */
[C---:B------:R-:W-:Y:S02]  /*0550*/  LOP3.LUT R3, R96.reuse, 0xc, RZ, 0xfc, !PT ;  /* 0x0000000c60037812 */ /* 0x040fe400078efcff */
[C---:B------:R-:W-:Y:S02]  /*0560*/  LOP3.LUT R4, R96.reuse, 0x10, RZ, 0xfc, !PT ;  /* 0x0000001060047812 */ /* 0x040fe400078efcff */
[C---:B------:R-:W-:Y:S02]  /*0570*/  LOP3.LUT R5, R96.reuse, 0x14, RZ, 0xfc, !PT ;  /* 0x0000001460057812 */ /* 0x040fe400078efcff */
[C---:B------:R-:W-:Y:S02]  /*0580*/  LOP3.LUT R6, R96.reuse, 0x18, RZ, 0xfc, !PT ;  /* 0x0000001860067812 */ /* 0x040fe400078efcff */
[----:B------:R-:W-:Y:S01]  /*0590*/  LOP3.LUT R7, R96, 0x1c, RZ, 0xfc, !PT ;  /* 0x0000001c60077812 */ /* 0x000fe200078efcff */
[----:B------:R-:W-:Y:S05]  /*05a0*/  @P0 BRA `(.L_x_0) ;  /* 0x000000c000000947 */ /* 0x000fea0003800000 */
[C---:B------:R-:W-:Y:S01]  /*05b0*/  IMAD.SHL.U32 R8, R2.reuse, 0x10, RZ ;  /* 0x0000001002087824 */ /* 0x040fe200078e00ff */
[----:B------:R-:W-:Y:S01]  /*05c0*/  SHF.R.U32.HI R11, RZ, 0x2, R2 ;  /* 0x00000002ff0b7819 */ /* 0x000fe20000011602 */
[----:B------:R-:W-:Y:S01]  /*05d0*/  IMAD.SHL.U32 R10, R2, 0x8, RZ ;  /* 0x00000008020a7824 */ /* 0x000fe200078e00ff */
[----:B------:R-:W-:Y:S01]  /*05e0*/  CS2R R64, SRZ ;  /* 0x0000000000407805 */ /* 0x000fe2000001ff00 */
[----:B------:R-:W-:Y:S01]  /*05f0*/  CS2R R12, SRZ ;  /* 0x00000000000c7805 */ /* 0x000fe2000001ff00 */
[----:B------:R-:W-:Y:S01]  /*0600*/  CS2R R48, SRZ ;  /* 0x0000000000307805 */ /* 0x000fe2000001ff00 */
[----:B------:R-:W-:Y:S01]  /*0610*/  CS2R R14, SRZ ;  /* 0x00000000000e7805 */ /* 0x000fe2000001ff00 */
[----:B------:R-:W-:Y:S01]  /*0620*/  CS2R R66, SRZ ;  /* 0x0000000000427805 */ /* 0x000fe2000001ff00 */
[----:B------:R-:W-:Y:S01]  /*0630*/  CS2R R6, SRZ ;  /* 0x0000000000067805 */ /* 0x000fe2000001ff00 */
[----:B------:R-:W-:Y:S01]  /*0640*/  CS2R R50, SRZ ;  /* 0x0000000000327805 */ /* 0x000fe2000001ff00 */
[----:B------:R-:W-:Y:S01]  /*0650*/  CS2R R4, SRZ ;  /* 0x0000000000047805 */ /* 0x000fe2000001ff00 */
[----:B------:R-:W-:Y:S05]  /*0660*/  BRA `(.L_x_1) ;  /* 0x000015b000007947 */ /* 0x000fea0003800000 */
.L_x_0:
[----:B------:R-:W-:Y:S01]  /*0670*/  IABS R24, c[0x0][0x17c] ;  /* 0x00005f0000187a13 */ /* 0x000fe20000000000 */
[----:B------:R-:W-:Y:S01]  /*0680*/  IMAD.MOV.U32 R88, RZ, RZ, c[0x0][0x18c] ;  /* 0x00006300ff587624 */ /* 0x000fe200078e00ff */
[----:B------:R-:W-:Y:S01]  /*0690*/  IABS R26, c[0x0][0x178] ;  /* 0x00005e00001a7a13 */ /* 0x000fe20000000000 */
[----:B------:R-:W-:Y:S01]  /*06a0*/  IMAD.MOV.U32 R89, RZ, RZ, c[0x0][0x188] ;  /* 0x00006200ff597624 */ /* 0x000fe200078e00ff */
[----:B------:R-:W0:Y:S01]  /*06b0*/  I2F.RP R10, R24 ;  /* 0x00000018000a7306 */ /* 0x000e220000209400 */
[----:B------:R-:W-:Y:S01]  /*06c0*/  SHF.R.S32.HI R8, RZ, 0x1f, R91 ;  /* 0x0000001fff087819 */ /* 0x000fe2000001145b */
[----:B------:R-:W-:Y:S01]  /*06d0*/  IMAD R79, R96, c[0x0][0x188], RZ ;  /* 0x00006200604f7a24 */ /* 0x000fe200078e02ff */
[----:B------:R-:W-:Y:S01]  /*06e0*/  LEA.HI R22, R2, R9, RZ, 0x1b ;  /* 0x0000000902167211 */ /* 0x000fe200078fd8ff */
[----:B------:R-:W-:Y:S01]  /*06f0*/  IMAD R80, R7, c[0x0][0x188], RZ ;  /* 0x0000620007507a24 */ /* 0x000fe200078e02ff */
[----:B------:R-:W-:Y:S01]  /*0700*/  LEA.HI R91, R8, R91, RZ, 0x5 ;  /* 0x0000005b085b7211 */ /* 0x000fe200078f28ff */
[----:B------:R-:W-:Y:S01]  /*0710*/  IMAD R81, R6, c[0x0][0x188], RZ ;  /* 0x0000620006517a24 */ /* 0x000fe200078e02ff */
[C---:B------:R-:W-:Y:S01]  /*0720*/  IADD3 R8, R22.reuse, 0x70, RZ ;  /* 0x0000007016087810 */ /* 0x040fe20007ffe0ff */
[----:B------:R-:W1:Y:S01]  /*0730*/  I2F.RP R16, R26 ;  /* 0x0000001a00107306 */ /* 0x000e620000209400 */
[----:B------:R-:W-:Y:S01]  /*0740*/  IADD3 R30, R22, 0x30, RZ ;  /* 0x00000030161e7810 */ /* 0x000fe20007ffe0ff */
[----:B------:R-:W-:Y:S01]  /*0750*/  IMAD R82, R5, c[0x0][0x188], RZ ;  /* 0x0000620005527a24 */ /* 0x000fe200078e02ff */
[----:B------:R-:W-:Y:S01]  /*0760*/  ISETP.GE.AND P2, PT, R8, RZ, PT ;  /* 0x000000ff0800720c */ /* 0x000fe20003f46270 */
[----:B------:R-:W-:Y:S01]  /*0770*/  IMAD R83, R4, c[0x0][0x188], RZ ;  /* 0x0000620004537a24 */ /* 0x000fe200078e02ff */
[----:B------:R-:W-:Y:S01]  /*0780*/  IABS R8, R8 ;  /* 0x0000000800087213 */ /* 0x000fe20000000000 */
[----:B------:R-:W-:Y:S01]  /*0790*/  IMAD R84, R3, c[0x0][0x188], RZ ;  /* 0x0000620003547a24 */ /* 0x000fe200078e02ff */
[----:B------:R-:W-:Y:S01]  /*07a0*/  IABS R23, R30 ;  /* 0x0000001e00177213 */ /* 0x000fe20000000000 */
[----:B0-----:R-:W0:Y:S01]  /*07b0*/  MUFU.RCP R10, R10 ;  /* 0x0000000a000a7308 */ /* 0x001e220000001000 */
[----:B------:R-:W-:Y:S01]  /*07c0*/  IABS R25, R0 ;  /* 0x0000000000197213 */ /* 0x000fe20000000000 */
[----:B------:R-:W-:Y:S01]  /*07d0*/  IMAD R85, R94, c[0x0][0x188], RZ ;  /* 0x000062005e557a24 */ /* 0x000fe200078e02ff */
[----:B------:R-:W-:Y:S01]  /*07e0*/  LOP3.LUT R78, R2, 0x1f, RZ, 0xc0, !PT ;  /* 0x0000001f024e7812 */ /* 0x000fe200078ec0ff */
[----:B------:R-:W-:Y:S01]  /*07f0*/  IMAD R86, R95, c[0x0][0x188], RZ ;  /* 0x000062005f567a24 */ /* 0x000fe200078e02ff */
[----:B------:R-:W-:Y:S01]  /*0800*/  CS2R R68, SRZ ;  /* 0x0000000000447805 */ /* 0x000fe2000001ff00 */
[----:B------:R-:W-:Y:S01]  /*0810*/  CS2R R70, SRZ ;  /* 0x0000000000467805 */ /* 0x000fe2000001ff00 */
[----:B------:R-:W-:Y:S01]  /*0820*/  CS2R R64, SRZ ;  /* 0x0000000000407805 */ /* 0x000fe2000001ff00 */
[----:B-1----:R-:W1:Y:S01]  /*0830*/  MUFU.RCP R16, R16 ;  /* 0x0000001000107308 */ /* 0x002e620000001000 */
[----:B------:R-:W-:Y:S01]  /*0840*/  CS2R R66, SRZ ;  /* 0x0000000000427805 */ /* 0x000fe2000001ff00 */
[----:B------:R-:W-:Y:S01]  /*0850*/  CS2R R60, SRZ ;  /* 0x00000000003c7805 */ /* 0x000fe2000001ff00 */
[----:B------:R-:W-:Y:S01]  /*0860*/  CS2R R62, SRZ ;  /* 0x00000000003e7805 */ /* 0x000fe2000001ff00 */
[----:B------:R-:W-:Y:S01]  /*0870*/  CS2R R56, SRZ ;  /* 0x0000000000387805 */ /* 0x000fe2000001ff00 */
[----:B------:R-:W-:Y:S01]  /*0880*/  CS2R R58, SRZ ;  /* 0x00000000003a7805 */ /* 0x000fe2000001ff00 */
[----:B------:R-:W-:Y:S01]  /*0890*/  CS2R R52, SRZ ;  /* 0x0000000000347805 */ /* 0x000fe2000001ff00 */
[----:B------:R-:W-:Y:S01]  /*08a0*/  CS2R R54, SRZ ;  /* 0x0000000000367805 */ /* 0x000fe2000001ff00 */
[----:B0-----:R-:W-:Y:S01]  /*08b0*/  IADD3 R12, R10, 0xffffffe, RZ ;  /* 0x0ffffffe0a0c7810 */ /* 0x001fe20007ffe0ff */
[----:B------:R-:W-:Y:S01]  /*08c0*/  CS2R R48, SRZ ;  /* 0x0000000000307805 */ /* 0x000fe2000001ff00 */
[----:B------:R-:W-:Y:S01]  /*08d0*/  SHF.R.U32.HI R10, RZ, 0x5, R2 ;  /* 0x00000005ff0a7819 */ /* 0x000fe20000011602 */
[----:B------:R-:W-:Y:S01]  /*08e0*/  CS2R R50, SRZ ;  /* 0x0000000000327805 */ /* 0x000fe2000001ff00 */
[----:B------:R0:W2:Y:S01]  /*08f0*/  F2I.FTZ.U32.TRUNC.NTZ R13, R12 ;  /* 0x0000000c000d7305 */ /* 0x0000a2000021f000 */
[----:B------:R-:W-:Y:S01]  /*0900*/  CS2R R44, SRZ ;  /* 0x00000000002c7805 */ /* 0x000fe2000001ff00 */
[----:B------:R-:W-:Y:S01]  /*0910*/  SGXT.U32 R10, R10, 0x4 ;  /* 0x000000040a0a781a */ /* 0x000fe20000000000 */
[----:B------:R-:W-:Y:S01]  /*0920*/  CS2R R46, SRZ ;  /* 0x00000000002e7805 */ /* 0x000fe2000001ff00 */
[----:B-1----:R-:W-:Y:S01]  /*0930*/  IADD3 R14, R16, 0xffffffe, RZ ;  /* 0x0ffffffe100e7810 */ /* 0x002fe20007ffe0ff */
[----:B------:R-:W-:Y:S01]  /*0940*/  IMAD.SHL.U32 R88, R88, 0x20, RZ ;  /* 0x0000002058587824 */ /* 0x000fe200078e00ff */
[----:B------:R-:W-:Y:S01]  /*0950*/  LOP3.LUT R28, R9, R10, RZ, 0xfc, !PT ;  /* 0x0000000a091c7212 */ /* 0x000fe200078efcff */
[----:B------:R-:W-:Y:S01]  /*0960*/  IMAD.SHL.U32 R89, R89, 0x20, RZ ;  /* 0x0000002059597824 */ /* 0x000fe200078e00ff */
[----:B------:R1:W3:Y:S01]  /*0970*/  F2I.FTZ.U32.TRUNC.NTZ R15, R14 ;  /* 0x0000000e000f7305 */ /* 0x0002e2000021f000 */
[----:B0-----:R-:W-:Y:S01]  /*0980*/  IMAD.MOV.U32 R12, RZ, RZ, RZ ;  /* 0x000000ffff0c7224 */ /* 0x001fe200078e00ff */
[----:B------:R-:W-:Y:S01]  /*0990*/  LOP3.LUT R27, R28, 0x60, RZ, 0xfc, !PT ;  /* 0x000000601c1b7812 */ /* 0x000fe200078efcff */
[----:B------:R-:W-:Y:S01]  /*09a0*/  IMAD R90, R78, c[0x0][0x18c], RZ ;  /* 0x000063004e5a7a24 */ /* 0x000fe200078e02ff */
[----:B------:R-:W-:-:S02]  /*09b0*/  IADD3 R10, R22, 0x50, RZ ;  /* 0x00000050160a7810 */ /* 0x000fc40007ffe0ff */
[----:B------:R-:W-:Y:S01]  /*09c0*/  LOP3.LUT R29, R28, 0x40, RZ, 0xfc, !PT ;  /* 0x000000401c1d7812 */ /* 0x000fe200078efcff */
[----:B--2---:R-:W-:Y:S01]  /*09d0*/  IMAD.MOV R17, RZ, RZ, -R13 ;  /* 0x000000ffff117224 */ /* 0x004fe200078e0a0d */
[----:B------:R-:W-:Y:S01]  /*09e0*/  ISETP.GE.AND P0, PT, R10, RZ, PT ;  /* 0x000000ff0a00720c */ /* 0x000fe20003f06270 */
[----:B-1----:R-:W-:Y:S01]  /*09f0*/  IMAD.MOV.U32 R14, RZ, RZ, RZ ;  /* 0x000000ffff0e7224 */ /* 0x002fe200078e00ff */
[----:B------:R-:W-:Y:S01]  /*0a00*/  IABS R21, R29 ;  /* 0x0000001d00157213 */ /* 0x000fe20000000000 */
[----:B------:R-:W-:Y:S01]  /*0a10*/  IMAD R17, R17, R24, RZ ;  /* 0x0000001811117224 */ /* 0x000fe200078e02ff */
[----:B------:R-:W-:Y:S02]  /*0a20*/  LOP3.LUT R31, R28, 0x20, RZ, 0xfc, !PT ;  /* 0x000000201c1f7812 */ /* 0x000fe400078efcff */
[----:B------:R-:W-:Y:S01]  /*0a30*/  SHF.R.S32.HI R91, RZ, 0x5, R91 ;  /* 0x00000005ff5b7819 */ /* 0x000fe2000001145b */
[----:B---3--:R-:W-:Y:S02]  /*0a40*/  IMAD.MOV R19, RZ, RZ, -R15 ;  /* 0x000000ffff137224 */ /* 0x008fe400078e0a0f */
[----:B------:R-:W-:Y:S01]  /*0a50*/  IMAD.HI.U32 R12, R13, R17, R12 ;  /* 0x000000110d0c7227 */ /* 0x000fe200078e000c */
[----:B------:R-:W-:-:S03]  /*0a60*/  IABS R17, R27 ;  /* 0x0000001b00117213 */ /* 0x000fc60000000000 */
[----:B------:R-:W-:Y:S01]  /*0a70*/  IMAD R13, R19, R26, RZ ;  /* 0x0000001a130d7224 */ /* 0x000fe200078e02ff */
[----:B------:R-:W-:Y:S01]  /*0a80*/  IABS R19, R10 ;  /* 0x0000000a00137213 */ /* 0x000fe20000000000 */
[----:B------:R-:W-:-:S04]  /*0a90*/  IMAD.HI.U32 R10, R12, R17, RZ ;  /* 0x000000110c0a7227 */ /* 0x000fc800078e00ff */
[----:B------:R-:W-:-:S04]  /*0aa0*/  IMAD.HI.U32 R20, R15, R13, R14 ;  /* 0x0000000d0f147227 */ /* 0x000fc800078e000e */
[----:B------:R-:W-:Y:S02]  /*0ab0*/  IMAD.MOV.U32 R13, RZ, RZ, R8 ;  /* 0x000000ffff0d7224 */ /* 0x000fe400078e0008 */
[----:B------:R-:W-:-:S04]  /*0ac0*/  IMAD.HI.U32 R15, R12, R23, RZ ;  /* 0x000000170c0f7227 */ /* 0x000fc800078e00ff */
[----:B------:R-:W-:-:S04]  /*0ad0*/  IMAD.HI.U32 R8, R12, R13, RZ ;  /* 0x0000000d0c087227 */ /* 0x000fc800078e00ff */
[----:B------:R-:W-:Y:S02]  /*0ae0*/  IMAD.MOV R8, RZ, RZ, -R8 ;  /* 0x000000ffff087224 */ /* 0x000fe400078e0a08 */
[----:B------:R-:W-:Y:S02]  /*0af0*/  IMAD.MOV R10, RZ, RZ, -R10 ;  /* 0x000000ffff0a7224 */ /* 0x000fe400078e0a0a */
[----:B------:R-:W-:Y:S02]  /*0b00*/  IMAD R8, R24, R8, R13 ;  /* 0x0000000818087224 */ /* 0x000fe400078e020d */
[----:B------:R-:W-:-:S03]  /*0b10*/  IMAD.HI.U32 R13, R12, R19, RZ ;  /* 0x000000130c0d7227 */ /* 0x000fc600078e00ff */
[----:B------:R-:W-:Y:S01]  /*0b20*/  ISETP.GT.U32.AND P3, PT, R24, R8, PT ;  /* 0x000000081800720c */ /* 0x000fe20003f64070 */
[----:B------:R-:W-:-:S04]  /*0b30*/  IMAD.HI.U32 R14, R12, R21, RZ ;  /* 0x000000150c0e7227 */ /* 0x000fc800078e00ff */
[----:B------:R-:W-:Y:S02]  /*0b40*/  IMAD.MOV R16, RZ, RZ, -R13 ;  /* 0x000000ffff107224 */ /* 0x000fe400078e0a0d */
[----:B------:R-:W-:Y:S02]  /*0b50*/  IMAD.MOV R18, RZ, RZ, -R15 ;  /* 0x000000ffff127224 */ /* 0x000fe400078e0a0f */
[C---:B------:R-:W-:Y:S02]  /*0b60*/  IMAD R13, R24.reuse, R10, R17 ;  /* 0x0000000a180d7224 */ /* 0x040fe400078e0211 */
[----:B------:R-:W-:Y:S02]  /*0b70*/  IMAD.MOV R14, RZ, RZ, -R14 ;  /* 0x000000ffff0e7224 */ /* 0x000fe400078e0a0e */
[C---:B------:R-:W-:Y:S01]  /*0b80*/  IMAD R15, R24.reuse, R16, R19 ;  /* 0x00000010180f7224 */ /* 0x040fe200078e0213 */
[----:B------:R-:W-:Y:S01]  /*0b90*/  IABS R19, R31 ;  /* 0x0000001f00137213 */ /* 0x000fe20000000000 */
[----:B------:R-:W-:Y:S01]  /*0ba0*/  IMAD R17, R24, R18, R23 ;  /* 0x0000001218117224 */ /* 0x000fe200078e0217 */
[----:B------:R-:W-:Y:S01]  /*0bb0*/  IABS R23, R28 ;  /* 0x0000001c00177213 */ /* 0x000fe20000000000 */
[----:B------:R-:W-:Y:S01]  /*0bc0*/  @!P3 IMAD.IADD R8, R8, 0x1, -R24 ;  /* 0x000000010808b824 */ /* 0x000fe200078e0a18 */
[C---:B------:R-:W-:Y:S01]  /*0bd0*/  ISETP.GT.U32.AND P3, PT, R24.reuse, R15, PT ;  /* 0x0000000f1800720c */ /* 0x040fe20003f64070 */
[C---:B------:R-:W-:Y:S01]  /*0be0*/  IMAD R16, R24.reuse, R14, R21 ;  /* 0x0000000e18107224 */ /* 0x040fe200078e0215 */
[----:B------:R-:W-:Y:S01]  /*0bf0*/  ISETP.GT.U32.AND P5, PT, R24, R17, PT ;  /* 0x000000111800720c */ /* 0x000fe20003fa4070 */
[----:B------:R-:W-:Y:S01]  /*0c00*/  IMAD.HI.U32 R10, R12, R19, RZ ;  /* 0x000000130c0a7227 */ /* 0x000fe200078e00ff */
[----:B------:R-:W-:-:S02]  /*0c10*/  ISETP.GT.U32.AND P6, PT, R24, R8, PT ;  /* 0x000000081800720c */ /* 0x000fc40003fc4070 */
[----:B------:R-:W-:Y:S01]  /*0c20*/  ISETP.GT.U32.AND P4, PT, R24, R16, PT ;  /* 0x000000101800720c */ /* 0x000fe20003f84070 */
[----:B------:R-:W-:Y:S01]  /*0c30*/  IMAD.MOV R10, RZ, RZ, -R10 ;  /* 0x000000ffff0a7224 */ /* 0x000fe200078e0a0a */
[----:B------:R-:W-:Y:S01]  /*0c40*/  IADD3 R14, R22, 0x10, RZ ;  /* 0x00000010160e7810 */ /* 0x000fe20007ffe0ff */
[----:B------:R-:W-:Y:S01]  /*0c50*/  IMAD.HI.U32 R20, R20, R25, RZ ;  /* 0x0000001914147227 */ /* 0x000fe200078e00ff */
[----:B------:R-:W-:Y:S02]  /*0c60*/  ISETP.GT.U32.AND P1, PT, R24, R13, PT ;  /* 0x0000000d1800720c */ /* 0x000fe40003f24070 */
[----:B------:R-:W-:Y:S01]  /*0c70*/  IABS R21, R14 ;  /* 0x0000000e00157213 */ /* 0x000fe20000000000 */
[--C-:B------:R-:W-:Y:S02]  /*0c80*/  @!P3 IMAD.IADD R15, R15, 0x1, -R24.reuse ;  /* 0x000000010f0fb824 */ /* 0x100fe400078e0a18 */
[--C-:B------:R-:W-:Y:S02]  /*0c90*/  @!P5 IMAD.IADD R17, R17, 0x1, -R24.reuse ;  /* 0x000000011111d824 */ /* 0x100fe400078e0a18 */
[----:B------:R-:W-:-:S02]  /*0ca0*/  @!P6 IMAD.IADD R8, R8, 0x1, -R24 ;  /* 0x000000010808e824 */ /* 0x000fc400078e0a18 */
[C---:B------:R-:W-:Y:S01]  /*0cb0*/  IMAD R18, R24.reuse, R10, R19 ;  /* 0x0000000a18127224 */ /* 0x040fe200078e0213 */
[----:B------:R-:W-:Y:S01]  /*0cc0*/  ISETP.GT.U32.AND P6, PT, R24, R17, PT ;  /* 0x000000111800720c */ /* 0x000fe20003fc4070 */
[----:B------:R-:W-:-:S04]  /*0cd0*/  IMAD.HI.U32 R10, R12, R21, RZ ;  /* 0x000000150c0a7227 */ /* 0x000fc800078e00ff */
[----:B------:R-:W-:-:S04]  /*0ce0*/  IMAD.HI.U32 R19, R12, R23, RZ ;  /* 0x000000170c137227 */ /* 0x000fc800078e00ff */
[----:B------:R-:W-:Y:S01]  /*0cf0*/  @!P4 IMAD.IADD R16, R16, 0x1, -R24 ;  /* 0x000000011010c824 */ /* 0x000fe200078e0a18 */
[C---:B------:R-:W-:Y:S01]  /*0d00*/  ISETP.GT.U32.AND P4, PT, R24.reuse, R15, PT ;  /* 0x0000000f1800720c */ /* 0x040fe20003f84070 */
[----:B------:R-:W-:Y:S02]  /*0d10*/  IMAD.MOV.U32 R12, RZ, RZ, R8 ;  /* 0x000000ffff0c7224 */ /* 0x000fe400078e0008 */
[----:B------:R-:W-:Y:S01]  /*0d20*/  IMAD.MOV R10, RZ, RZ, -R10 ;  /* 0x000000ffff0a7224 */ /* 0x000fe200078e0a0a */
[C---:B------:R-:W-:Y:S01]  /*0d30*/  ISETP.GT.U32.AND P5, PT, R24.reuse, R16, PT ;  /* 0x000000101800720c */ /* 0x040fe20003fa4070 */
[----:B------:R-:W-:Y:S01]  /*0d40*/  @!P2 IMAD.MOV R12, RZ, RZ, -R12 ;  /* 0x000000ffff0ca224 */ /* 0x000fe200078e0a0c */
[C---:B------:R-:W-:Y:S01]  /*0d50*/  ISETP.GT.U32.AND P2, PT, R24.reuse, R18, PT ;  /* 0x000000121800720c */ /* 0x040fe20003f44070 */
[----:B------:R-:W-:Y:S02]  /*0d60*/  IMAD.MOV R8, RZ, RZ, -R19 ;  /* 0x000000ffff087224 */ /* 0x000fe400078e0a13 */
[----:B------:R-:W-:-:S02]  /*0d70*/  IMAD R19, R24, R10, R21 ;  /* 0x0000000a18137224 */ /* 0x000fc400078e0215 */
[----:B------:R-:W-:Y:S02]  /*0d80*/  IMAD.MOV R20, RZ, RZ, -R20 ;  /* 0x000000ffff147224 */ /* 0x000fe400078e0a14 */
[C---:B------:R-:W-:Y:S02]  /*0d90*/  IMAD R21, R24.reuse, R8, R23 ;  /* 0x0000000818157224 */ /* 0x040fe400078e0217 */
[--C-:B------:R-:W-:Y:S01]  /*0da0*/  @!P4 IMAD.IADD R15, R15, 0x1, -R24.reuse ;  /* 0x000000010f0fc824 */ /* 0x100fe200078e0a18 */
[----:B------:R-:W-:Y:S01]  /*0db0*/  ISETP.GT.U32.AND P4, PT, R24, R19, PT ;  /* 0x000000131800720c */ /* 0x000fe20003f84070 */
[----:B------:R-:W-:Y:S01]  /*0dc0*/  IMAD R23, R26, R20, R25 ;  /* 0x000000141a177224 */ /* 0x000fe200078e0219 */
[----:B------:R-:W-:Y:S01]  /*0dd0*/  LOP3.LUT R20, R2, 0x7, RZ, 0xc0, !PT ;  /* 0x0000000702147812 */ /* 0x000fe200078ec0ff */
[--C-:B------:R-:W-:Y:S01]  /*0de0*/  @!P6 IMAD.IADD R17, R17, 0x1, -R24.reuse ;  /* 0x000000011111e824 */ /* 0x100fe200078e0a18 */
[----:B------:R-:W-:Y:S01]  /*0df0*/  ISETP.GT.U32.AND P6, PT, R24, R21, PT ;  /* 0x000000151800720c */ /* 0x000fe20003fc4070 */
[--C-:B------:R-:W-:Y:S01]  /*0e00*/  @!P1 IMAD.IADD R13, R13, 0x1, -R24.reuse ;  /* 0x000000010d0d9824 */ /* 0x100fe200078e0a18 */
[----:B------:R-:W-:Y:S01]  /*0e10*/  ISETP.GE.AND P1, PT, R30, RZ, PT ;  /* 0x000000ff1e00720c */ /* 0x000fe20003f26270 */
[--C-:B------:R-:W-:Y:S01]  /*0e20*/  @!P2 IMAD.IADD R18, R18, 0x1, -R24.reuse ;  /* 0x000000011212a824 */ /* 0x100fe200078e0a18 */
[----:B------:R-:W-:Y:S01]  /*0e30*/  ISETP.GT.U32.AND P2, PT, R26, R23, PT ;  /* 0x000000171a00720c */ /* 0x000fe20003f44070 */
[----:B------:R-:W-:Y:S01]  /*0e40*/  IMAD.SHL.U32 R8, R2, 0x10, RZ ;  /* 0x0000001002087824 */ /* 0x000fe200078e00ff */
[----:B------:R-:W-:Y:S01]  /*0e50*/  ISETP.GT.U32.AND P3, PT, R24, R13, PT ;  /* 0x0000000d1800720c */ /* 0x000fe20003f64070 */
[--C-:B------:R-:W-:Y:S01]  /*0e60*/  @!P5 IMAD.IADD R16, R16, 0x1, -R24.reuse ;  /* 0x000000011010d824 */ /* 0x100fe200078e0a18 */
[----:B------:R-:W-:Y:S01]  /*0e70*/  ISETP.GE.AND P5, PT, R27, RZ, PT ;  /* 0x000000ff1b00720c */ /* 0x000fe20003fa6270 */
[--C-:B------:R-:W-:Y:S01]  /*0e80*/  @!P4 IMAD.IADD R19, R19, 0x1, -R24.reuse ;  /* 0x000000011313c824 */ /* 0x100fe200078e0a18 */
[----:B------:R-:W-:Y:S01]  /*0e90*/  LOP3.LUT R27, R8, 0x600, RZ, 0xc0, !PT ;  /* 0x00000600081b7812 */ /* 0x000fe200078ec0ff */
[----:B------:R-:W-:Y:S01]  /*0ea0*/  IMAD.SHL.U32 R25, R2, 0x2, RZ ;  /* 0x0000000202197824 */ /* 0x000fe200078e00ff */
[C---:B------:R-:W-:Y:S01]  /*0eb0*/  ISETP.GT.U32.AND P4, PT, R24.reuse, R18, PT ;  /* 0x000000121800720c */ /* 0x040fe20003f84070 */
[----:B------:R-:W-:Y:S01]  /*0ec0*/  @!P6 IMAD.IADD R21, R21, 0x1, -R24 ;  /* 0x000000011515e824 */ /* 0x000fe200078e0a18 */
[----:B------:R-:W-:Y:S01]  /*0ed0*/  ISETP.GT.U32.AND P6, PT, R24, R19, PT ;  /* 0x000000131800720c */ /* 0x000fe20003fc4070 */
[----:B------:R-:W-:Y:S01]  /*0ee0*/  IMAD R27, R20, 0x40, R27 ;  /* 0x00000040141b7824 */ /* 0x000fe200078e021b */
[----:B------:R-:W-:Y:S01]  /*0ef0*/  LOP3.LUT R22, R25, 0x10, RZ, 0xc0, !PT ;  /* 0x0000001019167812 */ /* 0x000fe200078ec0ff */
[----:B------:R-:W-:Y:S01]  /*0f00*/  @!P2 IMAD.IADD R23, R23, 0x1, -R26 ;  /* 0x000000011717a824 */ /* 0x000fe200078e0a1a */
[----:B------:R-:W-:Y:S01]  /*0f10*/  ISETP.GT.U32.AND P2, PT, R24, R21, PT ;  /* 0x000000151800720c */ /* 0x000fe20003f44070 */
[--C-:B------:R-:W-:Y:S01]  /*0f20*/  @!P3 IMAD.IADD R13, R13, 0x1, -R24.reuse ;  /* 0x000000010d0db824 */ /* 0x100fe200078e0a18 */
[----:B------:R-:W-:Y:S01]  /*0f30*/  ISETP.GE.AND P3, PT, R14, RZ, PT ;  /* 0x000000ff0e00720c */ /* 0x000fe20003f66270 */
[----:B------:R-:W-:Y:S01]  /*0f40*/  IMAD R20, R20, 0x110, RZ ;  /* 0x0000011014147824 */ /* 0x000fe200078e02ff */
[----:B------:R-:W-:Y:S01]  /*0f50*/  LOP3.LUT R92, R25, 0x3fe, RZ, 0xc0, !PT ;  /* 0x000003fe195c7812 */ /* 0x000fe200078ec0ff */
[----:B------:R-:W-:Y:S01]  /*0f60*/  IMAD.MOV.U32 R14, RZ, RZ, R13 ;  /* 0x000000ffff0e7224 */ /* 0x000fe200078e000d */
[----:B------:R-:W-:Y:S01]  /*0f70*/  LEA.HI R13, R11, R22, RZ, 0x1e ;  /* 0x000000160b0d7211 */ /* 0x000fe200078ff0ff */
[--C-:B------:R-:W-:Y:S01]  /*0f80*/  @!P4 IMAD.IADD R18, R18, 0x1, -R24.reuse ;  /* 0x000000011212c824 */ /* 0x100fe200078e0a18 */
[----:B------:R-:W-:Y:S01]  /*0f90*/  ISETP.GE.AND P4, PT, R28, RZ, PT ;  /* 0x000000ff1c00720c */ /* 0x000fe20003f86270 */
[--C-:B------:R-:W-:Y:S01]  /*0fa0*/  @!P6 IMAD.IADD R19, R19, 0x1, -R24.reuse ;  /* 0x000000011313e824 */ /* 0x100fe200078e0a18 */
[----:B------:R-:W-:Y:S01]  /*0fb0*/  LOP3.LUT R20, R20, R13, RZ, 0x3c, !PT ;  /* 0x0000000d14147212 */ /* 0x000fe200078e3cff */
[----:B------:R-:W-:Y:S01]  /*0fc0*/  IMAD.SHL.U32 R13, R2, 0x80, RZ ;  /* 0x00000080020d7824 */ /* 0x000fe200078e00ff */
[----:B------:R-:W-:Y:S01]  /*0fd0*/  ISETP.GE.AND P6, PT, R29, RZ, PT ;  /* 0x000000ff1d00720c */ /* 0x000fe20003fc6270 */
[----:B------:R-:W-:Y:S01]  /*0fe0*/  @!P2 IMAD.IADD R21, R21, 0x1, -R24 ;  /* 0x000000011515a824 */ /* 0x000fe200078e0a18 */
[----:B------:R-:W-:Y:S01]  /*0ff0*/  ISETP.GE.AND P2, PT, R31, RZ, PT ;  /* 0x000000ff1f00720c */ /* 0x000fe20003f46270 */
[----:B------:R-:W-:Y:S01]  /*1000*/  IMAD.MOV.U32 R22, RZ, RZ, R17 ;  /* 0x000000ffff167224 */ /* 0x000fe200078e0011 */
[----:B------:R-:W-:Y:S01]  /*1010*/  LOP3.LUT R13, R13, 0x800, RZ, 0xc0, !PT ;  /* 0x000008000d0d7812 */ /* 0x000fe200078ec0ff */
[----:B------:R-:W-:-:S02]  /*1020*/  IMAD.MOV.U32 R24, RZ, RZ, R18 ;  /* 0x000000ffff187224 */ /* 0x000fc400078e0012 */
[----:B------:R-:W-:Y:S01]  /*1030*/  @!P5 IMAD.MOV R14, RZ, RZ, -R14 ;  /* 0x000000ffff0ed224 */ /* 0x000fe200078e0a0e */
[----:B------:R-:W-:Y:S01]  /*1040*/  ISETP.GT.U32.AND P5, PT, R26, R23, PT ;  /* 0x000000171a00720c */ /* 0x000fe20003fa4070 */
[----:B------:R-:W-:Y:S01]  /*1050*/  IMAD.IADD R77, R13, 0x1, R20 ;  /* 0x000000010d4d7824 */ /* 0x000fe200078e0214 */
[----:B------:R-:W-:Y:S01]  /*1060*/  LOP3.LUT R13, RZ, c[0x0][0x17c], RZ, 0x33, !PT ;  /* 0x00005f00ff0d7a12 */ /* 0x000fe200078e33ff */
[----:B------:R-:W-:Y:S02]  /*1070*/  IMAD.MOV.U32 R20, RZ, RZ, R16 ;  /* 0x000000ffff147224 */ /* 0x000fe400078e0010 */
[----:B------:R-:W-:Y:S01]  /*1080*/  @!P0 IMAD.MOV R15, RZ, RZ, -R15 ;  /* 0x000000ffff0f8224 */ /* 0x000fe200078e0a0f */
[----:B------:R-:W-:Y:S01]  /*1090*/  ISETP.NE.AND P0, PT, RZ, c[0x0][0x17c], PT ;  /* 0x00005f00ff007a0c */ /* 0x000fe20003f05270 */
[----:B------:R-:W-:Y:S02]  /*10a0*/  @!P6 IMAD.MOV R20, RZ, RZ, -R20 ;  /* 0x000000ffff14e224 */ /* 0x000fe400078e0a14 */
[----:B------:R-:W-:Y:S01]  /*10b0*/  @!P1 IMAD.MOV R22, RZ, RZ, -R22 ;  /* 0x000000ffff169224 */ /* 0x000fe200078e0a16 */
[C---:B------:R-:W-:Y:S01]  /*10c0*/  SEL R16, R13.reuse, R12, !P0 ;  /* 0x0000000c0d107207 */ /* 0x040fe20004000000 */
[----:B------:R-:W-:Y:S01]  /*10d0*/  @!P2 IMAD.MOV R24, RZ, RZ, -R24 ;  /* 0x000000ffff18a224 */ /* 0x000fe200078e0a18 */
[C---:B------:R-:W-:Y:S01]  /*10e0*/  SEL R17, R13.reuse, R14, !P0 ;  /* 0x0000000e0d117207 */ /* 0x040fe20004000000 */
[----:B------:R-:W-:Y:S01]  /*10f0*/  @!P3 IMAD.MOV R19, RZ, RZ, -R19 ;  /* 0x000000ffff13b224 */ /* 0x000fe200078e0a13 */
[C---:B------:R-:W-:Y:S01]  /*1100*/  SEL R18, R13.reuse, R15, !P0 ;  /* 0x0000000f0d127207 */ /* 0x040fe20004000000 */
[----:B------:R-:W-:Y:S01]  /*1110*/  @!P4 IMAD.MOV R21, RZ, RZ, -R21 ;  /* 0x000000ffff15c224 */ /* 0x000fe200078e0a15 */
[----:B------:R-:W-:Y:S01]  /*1120*/  SEL R20, R13, R20, !P0 ;  /* 0x000000140d147207 */ /* 0x000fe20004000000 */
[----:B------:R-:W-:Y:S01]  /*1130*/  @!P5 IMAD.IADD R23, R23, 0x1, -R26 ;  /* 0x000000011717d824 */ /* 0x000fe200078e0a1a */
[C---:B------:R-:W-:Y:S01]  /*1140*/  SEL R22, R13.reuse, R22, !P0 ;  /* 0x000000160d167207 */ /* 0x040fe20004000000 */
[----:B------:R-:W-:Y:S01]  /*1150*/  IMAD R16, R16, c[0x0][0x190], RZ ;  /* 0x0000640010107a24 */ /* 0x000fe200078e02ff */
[C---:B------:R-:W-:Y:S01]  /*1160*/  SEL R24, R13.reuse, R24, !P0 ;  /* 0x000000180d187207 */ /* 0x040fe20004000000 */
[----:B------:R-:W-:Y:S01]  /*1170*/  IMAD.SHL.U32 R10, R2, 0x8, RZ ;  /* 0x00000008020a7824 */ /* 0x000fe200078e00ff */
[----:B------:R-:W-:Y:S01]  /*1180*/  SEL R19, R13, R19, !P0 ;  /* 0x000000130d137207 */ /* 0x000fe20004000000 */
[----:B------:R-:W-:Y:S01]  /*1190*/  IMAD R17, R17, c[0x0][0x190], RZ ;  /* 0x0000640011117a24 */ /* 0x000fe200078e02ff */
[----:B------:R-:W-:Y:S01]  /*11a0*/  SEL R21, R13, R21, !P0 ;  /* 0x000000150d157207 */ /* 0x000fe20004000000 */
[----:B------:R-:W-:Y:S01]  /*11b0*/  IMAD R18, R18, c[0x0][0x190], RZ ;  /* 0x0000640012127a24 */ /* 0x000fe200078e02ff */
[----:B------:R-:W-:Y:S01]  /*11c0*/  ISETP.GE.AND P1, PT, R0, RZ, PT ;  /* 0x000000ff0000720c */ /* 0x000fe20003f26270 */
[----:B------:R-:W-:Y:S01]  /*11d0*/  IMAD R20, R20, c[0x0][0x190], RZ ;  /* 0x0000640014147a24 */ /* 0x000fe200078e02ff */
[----:B------:R-:W-:Y:S01]  /*11e0*/  ISETP.NE.AND P0, PT, RZ, c[0x0][0x178], PT ;  /* 0x00005e00ff007a0c */ /* 0x000fe20003f05270 */
[----:B------:R-:W-:Y:S01]  /*11f0*/  IMAD R22, R22, c[0x0][0x190], RZ ;  /* 0x0000640016167a24 */ /* 0x000fe200078e02ff */
[----:B------:R-:W-:Y:S01]  /*1200*/  SHF.R.U32.HI R26, RZ, 0x3, R11 ;  /* 0x00000003ff1a7819 */ /* 0x000fe2000001160b */
[----:B------:R-:W-:Y:S01]  /*1210*/  IMAD R24, R24, c[0x0][0x190], RZ ;  /* 0x0000640018187a24 */ /* 0x000fe200078e02ff */
[--C-:B------:R-:W-:Y:S01]  /*1220*/  LOP3.LUT R76, R10, 0x30, R25.reuse, 0x48, !PT ;  /* 0x000000300a4c7812 */ /* 0x100fe200078e4819 */
[----:B------:R-:W-:Y:S01]  /*1230*/  IMAD R19, R19, c[0x0][0x190], RZ ;  /* 0x0000640013137a24 */ /* 0x000fe200078e02ff */
[----:B------:R-:W-:Y:S01]  /*1240*/  SHF.R.U32.HI R11, RZ, 0x2, R2 ;  /* 0x00000002ff0b7819 */ /* 0x000fe20000011602 */
[----:B------:R-:W-:Y:S01]  /*1250*/  IMAD R21, R21, c[0x0][0x190], RZ ;  /* 0x0000640015157a24 */ /* 0x000fe200078e02ff */
[----:B------:R-:W-:Y:S01]  /*1260*/  LOP3.LUT R87, R26, 0x3fe, R25, 0x78, !PT ;  /* 0x000003fe1a577812 */ /* 0x000fe200078e7819 */
[----:B------:R-:W-:Y:S01]  /*1270*/  IMAD.IADD R76, R76, 0x1, R27 ;  /* 0x000000014c4c7824 */ /* 0x000fe200078e021b */
[----:B------:R-:W-:Y:S01]  /*1280*/  LEA R108, P2, R18, c[0x0][0x168], 0x1 ;  /* 0x00005a00126c7a11 */ /* 0x000fe200078408ff */
[----:B------:R-:W-:Y:S01]  /*1290*/  @!P1 IMAD.MOV R23, RZ, RZ, -R23 ;  /* 0x000000ffff179224 */ /* 0x000fe200078e0a17 */
[----:B------:R-:W-:Y:S01]  /*12a0*/  LEA R110, P1, R17, c[0x0][0x168], 0x1 ;  /* 0x00005a00116e7a11 */ /* 0x000fe200078208ff */
[----:B------:R-:W-:Y:S01]  /*12b0*/  CS2R R12, SRZ ;  /* 0x00000000000c7805 */ /* 0x000fe2000001ff00 */
[----:B------:R-:W-:Y:S01]  /*12c0*/  @!P0 LOP3.LUT R23, RZ, c[0x0][0x178], RZ, 0x33, !PT ;  /* 0x00005e00ff178a12 */ /* 0x000fe200078e33ff */
[----:B------:R-:W-:Y:S01]  /*12d0*/  CS2R R14, SRZ ;  /* 0x00000000000e7805 */ /* 0x000fe2000001ff00 */
[----:B------:R-:W-:-:S02]  /*12e0*/  LEA R112, P0, R16, c[0x0][0x168], 0x1 ;  /* 0x00005a0010707a11 */ /* 0x000fc400078008ff */
[----:B------:R-:W-:Y:S01]  /*12f0*/  LEA R106, P3, R20, c[0x0][0x168], 0x1 ;  /* 0x00005a00146a7a11 */ /* 0x000fe200078608ff */
[----:B------:R-:W-:Y:S01]  /*1300*/  IMAD R23, R23, c[0x0][0x184], RZ ;  /* 0x0000610017177a24 */ /* 0x000fe200078e02ff */
[----:B------:R-:W-:Y:S02]  /*1310*/  LEA.HI.X.SX32 R113, R16, c[0x0][0x16c], 0x1, P0 ;  /* 0x00005b0010717a11 */ /* 0x000fe400000f0eff */
[----:B------:R-:W-:Y:S02]  /*1320*/  LEA R104, P4, R22, c[0x0][0x168], 0x1 ;  /* 0x00005a0016687a11 */ /* 0x000fe400078808ff */
[C---:B------:R-:W-:Y:S02]  /*1330*/  LEA R114, P6, R23.reuse, c[0x0][0x160], 0x1 ;  /* 0x0000580017727a11 */ /* 0x040fe400078c08ff */
[----:B------:R-:W-:Y:S02]  /*1340*/  LEA R102, P5, R24, c[0x0][0x168], 0x1 ;  /* 0x00005a0018667a11 */ /* 0x000fe400078a08ff */
[----:B------:R-:W-:-:S02]  /*1350*/  LEA.HI.X.SX32 R115, R23, c[0x0][0x164], 0x1, P6 ;  /* 0x0000590017737a11 */ /* 0x000fc400030f0eff */
[----:B------:R-:W-:Y:S02]  /*1360*/  LEA R100, P6, R19, c[0x0][0x168], 0x1 ;  /* 0x00005a0013647a11 */ /* 0x000fe400078c08ff */
[----:B------:R-:W-:Y:S02]  /*1370*/  LEA R98, P0, R21, c[0x0][0x168], 0x1 ;  /* 0x00005a0015627a11 */ /* 0x000fe400078008ff */
[----:B------:R-:W-:Y:S02]  /*1380*/  LOP3.LUT R92, R92, 0x30, R11, 0x78, !PT ;  /* 0x000000305c5c7812 */ /* 0x000fe400078e780b */
[----:B------:R-:W-:Y:S02]  /*1390*/  LOP3.LUT R93, R87, 0x40, RZ, 0x3c, !PT ;  /* 0x00000040575d7812 */ /* 0x000fe400078e3cff */
[----:B------:R-:W-:Y:S02]  /*13a0*/  LEA.HI.X.SX32 R111, R17, c[0x0][0x16c], 0x1, P1 ;  /* 0x00005b00116f7a11 */ /* 0x000fe400008f0eff */
[----:B------:R-:W-:-:S02]  /*13b0*/  LEA.HI.X.SX32 R109, R18, c[0x0][0x16c], 0x1, P2 ;  /* 0x00005b00126d7a11 */ /* 0x000fc400010f0eff */
[----:B------:R-:W-:Y:S02]  /*13c0*/  LEA.HI.X.SX32 R107, R20, c[0x0][0x16c], 0x1, P3 ;  /* 0x00005b00146b7a11 */ /* 0x000fe400018f0eff */
[----:B------:R-:W-:Y:S02]  /*13d0*/  LEA.HI.X.SX32 R105, R22, c[0x0][0x16c], 0x1, P4 ;  /* 0x00005b0016697a11 */ /* 0x000fe400020f0eff */
[----:B------:R-:W-:Y:S02]  /*13e0*/  LEA.HI.X.SX32 R103, R24, c[0x0][0x16c], 0x1, P5 ;  /* 0x00005b0018677a11 */ /* 0x000fe400028f0eff */
[----:B------:R-:W-:Y:S02]  /*13f0*/  LEA.HI.X.SX32 R101, R19, c[0x0][0x16c], 0x1, P6 ;  /* 0x00005b0013657a11 */ /* 0x000fe400030f0eff */
[----:B------:R-:W-:Y:S02]  /*1400*/  LEA.HI.X.SX32 R99, R21, c[0x0][0x16c], 0x1, P0 ;  /* 0x00005b0015637a11 */ /* 0x000fe400000f0eff */
.L_x_2:
[----:B------:R-:W-:Y:S01]  /*1410*/  ISETP.GE.AND P0, PT, R96, UR4, PT ;  /* 0x0000000460007c0c */ /* 0x000fe2000bf06270 */
[----:B------:R-:W-:Y:S01]  /*1420*/  IMAD.WIDE R16, R79, 0x2, R114 ;  /* 0x000000024f107825 */ /* 0x000fe200078e0272 */
[----:B------:R-:W-:-:S02]  /*1430*/  PRMT R26, RZ, 0x7610, R26 ;  /* 0x00007610ff1a7816 */ /* 0x000fc4000000001a */
[----:B------:R-:W-:Y:S01]  /*1440*/  ISETP.GE.AND P1, PT, R95, UR4, PT ;  /* 0x000000045f007c0c */ /* 0x000fe2000bf26270 */
[----:B------:R-:W-:Y:S01]  /*1450*/  IMAD.WIDE R18, R86, 0x2, R114 ;  /* 0x0000000256127825 */ /* 0x000fe200078e0272 */
[----:B------:R-:W-:-:S07]  /*1460*/  PRMT R28, RZ, 0x7610, R28 ;  /* 0x00007610ff1c7816 */ /* 0x000fce000000001c */
[----:B------:R0:W2:Y:S01]  /*1470*/  @!P0 LDG.E.U16 R26, [R16.64] ;  /* 0x00000006101a8981 */ /* 0x0000a2000c1e1500 */
[----:B------:R-:W-:Y:S02]  /*1480*/  ISETP.GE.AND P0, PT, R94, UR4, PT ;  /* 0x000000045e007c0c */ /* 0x000fe4000bf06270 */
[----:B------:R-:W-:Y:S01]  /*1490*/  PRMT R30, RZ, 0x7610, R30 ;  /* 0x00007610ff1e7816 */ /* 0x000fe2000000001e */
[----:B------:R1:W3:Y:S01]  /*14a0*/  @!P1 LDG.E.U16 R28, [R18.64] ;  /* 0x00000006121c9981 */ /* 0x0002e2000c1e1500 */
[----:B------:R-:W-:Y:S01]  /*14b0*/  ISETP.GE.AND P1, PT, R3, UR4, PT ;  /* 0x0000000403007c0c */ /* 0x000fe2000bf26270 */
[--C-:B------:R-:W-:Y:S01]  /*14c0*/  IMAD.WIDE R20, R83, 0x2, R114.reuse ;  /* 0x0000000253147825 */ /* 0x100fe200078e0272 */
[----:B------:R-:W-:Y:S02]  /*14d0*/  ISETP.GE.AND P2, PT, R4, UR4, PT ;  /* 0x0000000404007c0c */ /* 0x000fe4000bf46270 */
[----:B------:R-:W-:Y:S01]  /*14e0*/  ISETP.GE.AND P3, PT, R5, UR4, PT ;  /* 0x0000000405007c0c */ /* 0x000fe2000bf66270 */
[----:B0-----:R-:W-:Y:S01]  /*14f0*/  IMAD.WIDE R16, R85, 0x2, R114 ;  /* 0x0000000255107825 */ /* 0x001fe200078e0272 */
[----:B------:R-:W-:-:S02]  /*1500*/  ISETP.GE.AND P4, PT, R6, UR4, PT ;  /* 0x0000000406007c0c */ /* 0x000fc4000bf86270 */
[----:B------:R-:W-:Y:S01]  /*1510*/  PRMT R32, RZ, 0x7610, R32 ;  /* 0x00007610ff207816 */ /* 0x000fe20000000020 */
[----:B-1----:R-:W-:Y:S01]  /*1520*/  IMAD.WIDE R18, R84, 0x2, R114 ;  /* 0x0000000254127825 */ /* 0x002fe200078e0272 */
[----:B------:R0:W4:Y:S01]  /*1530*/  @!P0 LDG.E.U16 R30, [R16.64] ;  /* 0x00000006101e8981 */ /* 0x000122000c1e1500 */
[----:B------:R-:W-:Y:S02]  /*1540*/  ISETP.GE.AND P0, PT, R7, UR4, PT ;  /* 0x0000000407007c0c */ /* 0x000fe4000bf06270 */
[----:B------:R-:W-:Y:S01]  /*1550*/  PRMT R34, RZ, 0x7610, R34 ;  /* 0x00007610ff227816 */ /* 0x000fe20000000022 */
[----:B------:R-:W-:Y:S01]  /*1560*/  IMAD.WIDE R22, R82, 0x2, R114 ;  /* 0x0000000252167825 */ /* 0x000fe200078e0272 */
[----:B------:R-:W-:Y:S01]  /*1570*/  PRMT R36, RZ, 0x7610, R36 ;  /* 0x00007610ff247816 */ /* 0x000fe20000000024 */
[----:B------:R1:W5:Y:S01]  /*1580*/  @!P1 LDG.E.U16 R32, [R18.64] ;  /* 0x0000000612209981 */ /* 0x000362000c1e1500 */
[----:B------:R-:W-:Y:S01]  /*1590*/  PRMT R38, RZ, 0x7610, R38 ;  /* 0x00007610ff267816 */ /* 0x000fe20000000026 */
[----:B------:R-:W-:Y:S01]  /*15a0*/  IMAD.WIDE R24, R81, 0x2, R114 ;  /* 0x0000000251187825 */ /* 0x000fe200078e0272 */
[----:B------:R-:W-:Y:S01]  /*15b0*/  PRMT R40, RZ, 0x7610, R40 ;  /* 0x00007610ff287816 */ /* 0x000fe20000000028 */
[----:B------:R1:W3:Y:S02]  /*15c0*/  @!P2 LDG.E.U16 R34, [R20.64] ;  /* 0x000000061422a981 */ /* 0x0002e4000c1e1500 */
[----:B0-----:R-:W-:-:S02]  /*15d0*/  IMAD.WIDE R16, R80, 0x2, R114 ;  /* 0x0000000250107825 */ /* 0x001fc400078e0272 */
[----:B------:R0:W5:Y:S04]  /*15e0*/  @!P3 LDG.E.U16 R36, [R22.64] ;  /* 0x000000061624b981 */ /* 0x000168000c1e1500 */
[----:B------:R0:W5:Y:S04]  /*15f0*/  @!P4 LDG.E.U16 R38, [R24.64] ;  /* 0x000000061826c981 */ /* 0x000168000c1e1500 */
[----:B------:R0:W5:Y:S04]  /*1600*/  @!P0 LDG.E.U16 R40, [R16.64] ;  /* 0x0000000610288981 */ /* 0x000168000c1e1500 */
[----:B------:R-:W-:Y:S01]  /*1610*/  BAR.SYNC.DEFER_BLOCKING 0x0 ;  /* 0x0000000000007b1d */ /* 0x000fe20000010000 */
[----:B------:R-:W-:Y:S01]  /*1620*/  ISETP.GE.AND P1, PT, R78, UR4, PT ;  /* 0x000000044e007c0c */ /* 0x000fe2000bf26270 */
[----:B-1----:R-:W-:Y:S01]  /*1630*/  IMAD.WIDE R18, R90, 0x2, R98 ;  /* 0x000000025a127825 */ /* 0x002fe200078e0262 */
[----:B------:R-:W-:-:S02]  /*1640*/  PRMT R31, RZ, 0x7610, R31 ;  /* 0x00007610ff1f7816 */ /* 0x000fc4000000001f */
[----:B------:R-:W-:Y:S01]  /*1650*/  PRMT R29, RZ, 0x7610, R29 ;  /* 0x00007610ff1d7816 */ /* 0x000fe2000000001d */
[----:B------:R-:W-:Y:S01]  /*1660*/  IMAD.WIDE R20, R90, 0x2, R100 ;  /* 0x000000025a147825 */ /* 0x000fe200078e0264 */
[----:B------:R-:W-:-:S03]  /*1670*/  PRMT R27, RZ, 0x7610, R27 ;  /* 0x00007610ff1b7816 */ /* 0x000fc6000000001b */
[C---:B0-----:R-:W-:Y:S01]  /*1680*/  IMAD.WIDE R22, R90.reuse, 0x2, R102 ;  /* 0x000000025a167825 */ /* 0x041fe200078e0266 */
[----:B------:R-:W-:Y:S02]  /*1690*/  PRMT R97, RZ, 0x7610, R97 ;  /* 0x00007610ff617816 */ /* 0x000fe40000000061 */
[----:B------:R-:W-:Y:S01]  /*16a0*/  PRMT R117, RZ, 0x7610, R117 ;  /* 0x00007610ff757816 */ /* 0x000fe20000000075 */
[C---:B------:R-:W-:Y:S01]  /*16b0*/  IMAD.WIDE R16, R90.reuse, 0x2, R104 ;  /* 0x000000025a107825 */ /* 0x040fe200078e0268 */
[----:B------:R-:W-:Y:S02]  /*16c0*/  PRMT R119, RZ, 0x7610, R119 ;  /* 0x00007610ff777816 */ /* 0x000fe40000000077 */
[----:B------:R-:W-:Y:S01]  /*16d0*/  PRMT R121, RZ, 0x7610, R121 ;  /* 0x00007610ff797816 */ /* 0x000fe20000000079 */
[C---:B------:R-:W-:Y:S01]  /*16e0*/  IMAD.WIDE R24, R90.reuse, 0x2, R112 ;  /* 0x000000025a187825 */ /* 0x040fe200078e0270 */
[----:B------:R-:W-:Y:S01]  /*16f0*/  PRMT R123, RZ, 0x7610, R123 ;  /* 0x00007610ff7b7816 */ /* 0x000fe2000000007b */
[----:B------:R0:W5:Y:S04]  /*1700*/  @!P1 LDG.E.U16 R31, [R18.64] ;  /* 0x00000006121f9981 */ /* 0x000168000c1e1500 */
[----:B------:R1:W5:Y:S04]  /*1710*/  @!P1 LDG.E.U16 R29, [R20.64] ;  /* 0x00000006141d9981 */ /* 0x000368000c1e1500 */
[----:B------:R1:W5:Y:S01]  /*1720*/  @!P1 LDG.E.U16 R27, [R22.64] ;  /* 0x00000006161b9981 */ /* 0x000362000c1e1500 */
[----:B0-----:R-:W-:-:S03]  /*1730*/  IMAD.WIDE R18, R90, 0x2, R106 ;  /* 0x000000025a127825 */ /* 0x001fc600078e026a */
[----:B------:R-:W5:Y:S01]  /*1740*/  @!P1 LDG.E.U16 R97, [R16.64] ;  /* 0x0000000610619981 */ /* 0x000f62000c1e1500 */
[----:B-1----:R-:W-:-:S03]  /*1750*/  IMAD.WIDE R20, R90, 0x2, R108 ;  /* 0x000000025a147825 */ /* 0x002fc600078e026c */
[----:B------:R-:W5:Y:S01]  /*1760*/  @!P1 LDG.E.U16 R117, [R18.64] ;  /* 0x0000000612759981 */ /* 0x000f62000c1e1500 */
[----:B------:R-:W-:-:S03]  /*1770*/  IMAD.WIDE R22, R90, 0x2, R110 ;  /* 0x000000025a167825 */ /* 0x000fc600078e026e */
[----:B------:R-:W5:Y:S04]  /*1780*/  @!P1 LDG.E.U16 R119, [R20.64] ;  /* 0x0000000614779981 */ /* 0x000f68000c1e1500 */
[----:B------:R-:W5:Y:S04]  /*1790*/  @!P1 LDG.E.U16 R121, [R22.64] ;  /* 0x0000000616799981 */ /* 0x000f68000c1e1500 */
[----:B------:R-:W5:Y:S01]  /*17a0*/  @!P1 LDG.E.U16 R123, [R24.64] ;  /* 0x00000006187b9981 */ /* 0x000f62000c1e1500 */
[----:B------:R-:W-:-:S04]  /*17b0*/  IADD3 R91, R91, -0x1, RZ ;  /* 0xffffffff5b5b7810 */ /* 0x000fc80007ffe0ff */
[----:B------:R-:W-:Y:S01]  /*17c0*/  ISETP.NE.U32.AND P0, PT, R91, RZ, PT ;  /* 0x000000ff5b00720c */ /* 0x000fe20003f05070 */
[----:B------:R-:W-:Y:S01]  /*17d0*/  UIADD3 UR4, UR4, -0x20, URZ ;  /* 0xffffffe004047890 */ /* 0x000fe2000fffe03f */
[----:B------:R-:W-:-:S04]  /*17e0*/  IMAD.WIDE R112, R88, 0x2, R112 ;  /* 0x0000000258707825 */ /* 0x000fc800078e0270 */
[----:B------:R-:W-:-:S04]  /*17f0*/  IMAD.WIDE R110, R88, 0x2, R110 ;  /* 0x00000002586e7825 */ /* 0x000fc800078e026e */
[----:B------:R-:W-:-:S04]  /*1800*/  IMAD.WIDE R108, R88, 0x2, R108 ;  /* 0x00000002586c7825 */ /* 0x000fc800078e026c */
[----:B------:R-:W-:-:S04]  /*1810*/  IMAD.WIDE R106, R88, 0x2, R106 ;  /* 0x00000002586a7825 */ /* 0x000fc800078e026a */
[----:B------:R-:W-:-:S04]  /*1820*/  IMAD.WIDE R104, R88, 0x2, R104 ;  /* 0x0000000258687825 */ /* 0x000fc800078e0268 */
[----:B------:R-:W-:-:S04]  /*1830*/  IMAD.WIDE R102, R88, 0x2, R102 ;  /* 0x0000000258667825 */ /* 0x000fc800078e0266 */
[----:B------:R-:W-:-:S04]  /*1840*/  IMAD.WIDE R100, R88, 0x2, R100 ;  /* 0x0000000258647825 */ /* 0x000fc800078e0264 */
[----:B------:R-:W-:-:S04]  /*1850*/  IMAD.WIDE R98, R88, 0x2, R98 ;  /* 0x0000000258627825 */ /* 0x000fc800078e0262 */
[----:B------:R-:W-:Y:S01]  /*1860*/  IMAD.WIDE R114, R89, 0x2, R114 ;  /* 0x0000000259727825 */ /* 0x000fe200078e0272 */
[----:B--2---:R-:W-:Y:S04]  /*1870*/  STS.U16 [R87], R26 ;  /* 0x0000001a57007388 */ /* 0x004fe80000000400 */
[----:B----4-:R-:W-:Y:S04]  /*1880*/  STS.U16 [R87+0x800], R30 ;  /* 0x0008001e57007388 */ /* 0x010fe80000000400 */
[----:B---3--:R-:W-:Y:S04]  /*1890*/  STS.U16 [R87+0x1000], R34 ;  /* 0x0010002257007388 */ /* 0x008fe80000000400 */
[----:B-----5:R-:W-:Y:S04]  /*18a0*/  STS.U16 [R87+0x1800], R38 ;  /* 0x0018002657007388 */ /* 0x020fe80000000400 */
[----:B------:R-:W-:Y:S04]  /*18b0*/  STS.U16 [R93+0x400], R28 ;  /* 0x0004001c5d007388 */ /* 0x000fe80000000400 */
        /* <DEDUP_REMOVED lines=11> */
[----:B------:R-:W-:Y:S06]  /*1970*/  BAR.SYNC.DEFER_BLOCKING 0x0 ;  /* 0x0000000000007b1d */ /* 0x000fec0000010000 */
[----:B------:R-:W-:Y:S04]  /*1980*/  LDSM.16.MT88.4 R72, [R77] ;  /* 0x000000004d48783b */ /* 0x000fe80000004200 */
[----:B------:R-:W0:Y:S04]  /*1990*/  LDSM.16.M88.4 R40, [R76+0x2000] ;  /* 0x002000004c28783b */ /* 0x000e280000000200 */
[----:B------:R-:W1:Y:S04]  /*19a0*/  LDSM.16.M88.4 R36, [R76+0x2800] ;  /* 0x002800004c24783b */ /* 0x000e680000000200 */
[----:B------:R-:W2:Y:S04]  /*19b0*/  LDSM.16.M88.4 R32, [R76+0x3000] ;  /* 0x003000004c20783b */ /* 0x000ea80000000200 */
[----:B------:R-:W3:Y:S04]  /*19c0*/  LDSM.16.M88.4 R28, [R76+0x3800] ;  /* 0x003800004c1c783b */ /* 0x000ee80000000200 */
[----:B------:R-:W4:Y:S04]  /*19d0*/  LDSM.16.MT88.4 R24, [R77+0x80] ;  /* 0x000080004d18783b */ /* 0x000f280000004200 */
[----:B------:R-:W5:Y:S04]  /*19e0*/  LDSM.16.MT88.4 R20, [R77+0x1000] ;  /* 0x001000004d14783b */ /* 0x000f680000004200 */
[----:B------:R-:W3:Y:S01]  /*19f0*/  LDSM.16.MT88.4 R16, [R77+0x1080] ;  /* 0x001080004d10783b */ /* 0x000ee20000004200 */
[C---:B0-----:R-:W-:Y:S08]  /*1a00*/  HMMA.16816.F32.BF16 R68, R72.reuse, R40, R68 ;  /* 0x000000284844723c */ /* 0x041ff00000041844 */
[C---:B-1----:R-:W-:Y:S08]  /*1a10*/  HMMA.16816.F32.BF16 R64, R72.reuse, R36, R64 ;  /* 0x000000244840723c */ /* 0x042ff00000041840 */
[C---:B--2---:R-:W-:Y:S08]  /*1a20*/  HMMA.16816.F32.BF16 R60, R72.reuse, R32, R60 ;  /* 0x00000020483c723c */ /* 0x044ff0000004183c */
[----:B---3--:R-:W-:Y:S08]  /*1a30*/  HMMA.16816.F32.BF16 R56, R72, R28, R56 ;  /* 0x0000001c4838723c */ /* 0x008ff00000041838 */
[C---:B----4-:R-:W-:Y:S08]  /*1a40*/  HMMA.16816.F32.BF16 R52, R24.reuse, R40, R52 ;  /* 0x000000281834723c */ /* 0x050ff00000041834 */
[C---:B------:R-:W-:Y:S08]  /*1a50*/  HMMA.16816.F32.BF16 R48, R24.reuse, R36, R48 ;  /* 0x000000241830723c */ /* 0x040ff00000041830 */
[C---:B------:R-:W-:Y:S08]  /*1a60*/  HMMA.16816.F32.BF16 R44, R24.reuse, R32, R44 ;  /* 0x00000020182c723c */ /* 0x040ff0000004182c */
[----:B------:R-:W-:Y:S08]  /*1a70*/  HMMA.16816.F32.BF16 R12, R24, R28, R12 ;  /* 0x0000001c180c723c */ /* 0x000ff0000004180c */
[C---:B-----5:R-:W-:Y:S08]  /*1a80*/  HMMA.16816.F32.BF16 R68, R20.reuse, R42, R68 ;  /* 0x0000002a1444723c */ /* 0x060ff00000041844 */
[C---:B------:R-:W-:Y:S08]  /*1a90*/  HMMA.16816.F32.BF16 R64, R20.reuse, R38, R64 ;  /* 0x000000261440723c */ /* 0x040ff00000041840 */
[C---:B------:R-:W-:Y:S08]  /*1aa0*/  HMMA.16816.F32.BF16 R60, R20.reuse, R34, R60 ;  /* 0x00000022143c723c */ /* 0x040ff0000004183c */
[----:B------:R-:W-:Y:S08]  /*1ab0*/  HMMA.16816.F32.BF16 R56, R20, R30, R56 ;  /* 0x0000001e1438723c */ /* 0x000ff00000041838 */
[C---:B------:R-:W-:Y:S08]  /*1ac0*/  HMMA.16816.F32.BF16 R52, R16.reuse, R42, R52 ;  /* 0x0000002a1034723c */ /* 0x040ff00000041834 */
[C---:B------:R-:W-:Y:S08]  /*1ad0*/  HMMA.16816.F32.BF16 R48, R16.reuse, R38, R48 ;  /* 0x000000261030723c */ /* 0x040ff00000041830 */
[C---:B------:R-:W-:Y:S08]  /*1ae0*/  HMMA.16816.F32.BF16 R44, R16.reuse, R34, R44 ;  /* 0x00000022102c723c */ /* 0x040ff0000004182c */
[----:B------:R-:W-:Y:S01]  /*1af0*/  HMMA.16816.F32.BF16 R12, R16, R30, R12 ;  /* 0x0000001e100c723c */ /* 0x000fe2000004180c */
[----:B------:R-:W-:Y:S07]  /*1b00*/  @P0 BRA `(.L_x_2) ;  /* 0xfffff90000000947 */ /* 0x000fee000383ffff */
[----:B------:R-:W-:-:S14]  /*1b10*/  NOP ;  /* 0x0000000000007918 */ /* 0x000fdc0000000000 */
[----:B------:R-:W-:Y:S02]  /*1b20*/  F2FP.BF16.PACK_AB R4, R51, R55 ;  /* 0x000000373304723e */ /* 0x000fe400000010ff */
[----:B------:R-:W-:-:S02]  /*1b30*/  F2FP.BF16.PACK_AB R51, R14, R46 ;  /* 0x0000002e0e33723e */ /* 0x000fc400000010ff */
[----:B------:R-:W-:Y:S02]  /*1b40*/  F2FP.BF16.PACK_AB R14, R49, R53 ;  /* 0x00000035310e723e */ /* 0x000fe400000010ff */
[----:B------:R-:W-:Y:S02]  /*1b50*/  F2FP.BF16.PACK_AB R5, R15, R47 ;  /* 0x0000002f0f05723e */ /* 0x000fe400000010ff */
[----:B------:R-:W-:Y:S02]  /*1b60*/  F2FP.BF16.PACK_AB R49, R12, R44 ;  /* 0x0000002c0c31723e */ /* 0x000fe400000010ff */
[----:B------:R-:W-:Y:S02]  /*1b70*/  F2FP.BF16.PACK_AB R6, R67, R71 ;  /* 0x000000474306723e */ /* 0x000fe400000010ff */
        /* <DEDUP_REMOVED lines=10> */
.L_x_1:
[----:B------:R-:W-:Y:S01]  /*1c20*/  LOP3.LUT R17, R8, 0x30, RZ, 0xc0, !PT ;  /* 0x0000003008117812 */ /* 0x000fe200078ec0ff */
[----:B------:R-:W-:Y:S01]  /*1c30*/  BAR.SYNC.DEFER_BLOCKING 0x0 ;  /* 0x0000000000007b1d */ /* 0x000fe20000010000 */
[----:B------:R-:W-:Y:S01]  /*1c40*/  SHF.R.S32.HI R16, RZ, 0x4, R2 ;  /* 0x00000004ff107819 */ /* 0x000fe20000011402 */
[C---:B------:R-:W-:Y:S01]  /*1c50*/  IMAD.SHL.U32 R3, R2.reuse, 0x40, RZ ;  /* 0x0000004002037824 */ /* 0x040fe200078e00ff */
[----:B------:R-:W-:Y:S01]  /*1c60*/  LOP3.LUT R19, R17, 0x780, R10, 0xf8, !PT ;  /* 0x0000078011137812 */ /* 0x000fe200078ef80a */
[----:B------:R-:W-:Y:S01]  /*1c70*/  IMAD.SHL.U32 R8, R2, 0x4, RZ ;  /* 0x0000000402087824 */ /* 0x000fe200078e00ff */
[----:B------:R-:W-:Y:S01]  /*1c80*/  SHF.R.S32.HI R17, RZ, 0x2, R2 ;  /* 0x00000002ff117819 */ /* 0x000fe20000011402 */
[----:B------:R-:W-:Y:S01]  /*1c90*/  IMAD R20, R0, c[0x0][0x194], RZ ;  /* 0x0000650000147a24 */ /* 0x000fe200078e02ff */
[----:B------:R-:W-:-:S02]  /*1ca0*/  SGXT R10, R16, 0x1 ;  /* 0x00000001100a781a */ /* 0x000fc40000000200 */
[----:B------:R-:W-:Y:S02]  /*1cb0*/  SGXT R16, R17, 0x1 ;  /* 0x000000011110781a */ /* 0x000fe40000000200 */
[----:B------:R-:W-:Y:S02]  /*1cc0*/  LOP3.LUT R3, R3, 0x1840, RZ, 0xc0, !PT ;  /* 0x0000184003037812 */ /* 0x000fe400078ec0ff */
[----:B------:R-:W-:Y:S02]  /*1cd0*/  LOP3.LUT R17, R10, 0x2040, RZ, 0xc0, !PT ;  /* 0x000020400a117812 */ /* 0x000fe400078ec0ff */
[----:B------:R-:W-:Y:S02]  /*1ce0*/  SHF.R.S32.HI R18, RZ, 0x3, R2 ;  /* 0x00000003ff127819 */ /* 0x000fe40000011402 */
[----:B------:R-:W-:Y:S02]  /*1cf0*/  LOP3.LUT R3, R3, 0x38, R8, 0xf8, !PT ;  /* 0x0000003803037812 */ /* 0x000fe400078ef808 */
[----:B------:R-:W-:-:S02]  /*1d00*/  LOP3.LUT R2, R17, 0x180, R2, 0xf8, !PT ;  /* 0x0000018011027812 */ /* 0x000fc400078ef802 */
[----:B------:R-:W-:Y:S02]  /*1d10*/  SGXT R8, R18, 0x1 ;  /* 0x000000011208781a */ /* 0x000fe40000000200 */
[----:B------:R-:W-:Y:S02]  /*1d20*/  LOP3.LUT R2, R2, R3, RZ, 0x3c, !PT ;  /* 0x0000000302027212 */ /* 0x000fe400078e3cff */
[----:B------:R-:W-:Y:S02]  /*1d30*/  LOP3.LUT R16, R16, 0x2040, RZ, 0xc0, !PT ;  /* 0x0000204010107812 */ /* 0x000fe400078ec0ff */
[----:B------:R-:W-:Y:S01]  /*1d40*/  LOP3.LUT R3, R2, 0x8, RZ, 0x3c, !PT ;  /* 0x0000000802037812 */ /* 0x000fe200078e3cff */
[----:B------:R-:W-:Y:S01]  /*1d50*/  STS.64 [R2], R64 ;  /* 0x0000004002007388 */ /* 0x000fe20000000a00 */
[----:B------:R-:W-:Y:S02]  /*1d60*/  LOP3.LUT R19, R19, 0x4008, R8, 0xf8, !PT ;  /* 0x0000400813137812 */ /* 0x000fe400078ef808 */
[----:B------:R-:W-:Y:S01]  /*1d70*/  LOP3.LUT R16, R16, 0x40, R11, 0x78, !PT ;  /* 0x0000004010107812 */ /* 0x000fe200078e780b */
[----:B------:R0:W-:Y:S01]  /*1d80*/  STS.64 [R2+0x400], R12 ;  /* 0x0004000c02007388 */ /* 0x0001e20000000a00 */
[----:B------:R-:W-:-:S02]  /*1d90*/  LOP3.LUT R8, R9, R96, RZ, 0xfc, !PT ;  /* 0x0000006009087212 */ /* 0x000fc400078efcff */
[----:B------:R-:W-:Y:S01]  /*1da0*/  LOP3.LUT R54, R19, R16, RZ, 0xfc, !PT ;  /* 0x0000001013367212 */ /* 0x000fe200078efcff */
[----:B------:R1:W-:Y:S01]  /*1db0*/  STS.64 [R2+0x200], R48 ;  /* 0x0002003002007388 */ /* 0x0003e20000000a00 */
[----:B------:R-:W-:Y:S01]  /*1dc0*/  ISETP.GE.AND P0, PT, R0, c[0x0][0x178], PT ;  /* 0x00005e0000007a0c */ /* 0x000fe20003f06270 */
[----:B------:R-:W-:Y:S01]  /*1dd0*/  IMAD R52, R8, c[0x0][0x198], RZ ;  /* 0x0000660008347a24 */ /* 0x000fe200078e02ff */
[----:B------:R-:W-:Y:S01]  /*1de0*/  LOP3.LUT R55, R54, 0x8, RZ, 0x3c, !PT ;  /* 0x0000000836377812 */ /* 0x000fe200078e3cff */
[----:B------:R-:W-:Y:S01]  /*1df0*/  STS.64 [R2+0x600], R14 ;  /* 0x0006000e02007388 */ /* 0x000fe20000000a00 */
[----:B------:R-:W-:Y:S02]  /*1e00*/  LEA R21, P1, R20, c[0x0][0x170], 0x1 ;  /* 0x00005c0014157a11 */ /* 0x000fe400078208ff */
[----:B------:R-:W-:Y:S01]  /*1e10*/  ISETP.LT.AND P2, PT, R8, c[0x0][0x17c], !P0 ;  /* 0x00005f0008007a0c */ /* 0x000fe20004741270 */
[----:B------:R-:W-:Y:S01]  /*1e20*/  STS.64 [R3+0x4000], R66 ;  /* 0x0040004203007388 */ /* 0x000fe20000000a00 */
[----:B------:R-:W-:-:S02]  /*1e30*/  LEA.HI.X.SX32 R20, R20, c[0x0][0x174], 0x1, P1 ;  /* 0x00005d0014147a11 */ /* 0x000fc400008f0eff */
[C---:B------:R-:W-:Y:S01]  /*1e40*/  LEA R28, P1, R52.reuse, R21, 0x1 ;  /* 0x00000015341c7211 */ /* 0x040fe200078208ff */
[----:B------:R-:W-:Y:S01]  /*1e50*/  STS.64 [R3+0x4400], R6 ;  /* 0x0044000603007388 */ /* 0x000fe20000000a00 */
[C-C-:B------:R-:W-:Y:S02]  /*1e60*/  LOP3.LUT R11, R9.reuse, 0x4, R96.reuse, 0xfe, !PT ;  /* 0x00000004090b7812 */ /* 0x140fe400078efe60 */
[----:B------:R-:W-:Y:S01]  /*1e70*/  LEA.HI.X.SX32 R29, R52, R20, 0x1, P1 ;  /* 0x00000014341d7211 */ /* 0x000fe200008f0eff */
[----:B------:R2:W-:Y:S01]  /*1e80*/  STS.64 [R3+0x4200], R50 ;  /* 0x0042003203007388 */ /* 0x0005e20000000a00 */
[--C-:B------:R-:W-:Y:S01]  /*1e90*/  LOP3.LUT R10, R9, 0x78, R96.reuse, 0xfe, !PT ;  /* 0x00000078090a7812 */ /* 0x100fe200078efe60 */
[----:B0-----:R-:W-:Y:S01]  /*1ea0*/  IMAD R13, R11, c[0x0][0x198], RZ ;  /* 0x000066000b0d7a24 */ /* 0x001fe200078e02ff */
[C-C-:B------:R-:W-:Y:S01]  /*1eb0*/  LOP3.LUT R0, R9.reuse, 0x74, R96.reuse, 0xfe, !PT ;  /* 0x0000007409007812 */ /* 0x140fe200078efe60 */
[----:B------:R-:W-:Y:S01]  /*1ec0*/  STS.64 [R3+0x4600], R4 ;  /* 0x0046000403007388 */ /* 0x000fe20000000a00 */
[----:B------:R-:W-:-:S02]  /*1ed0*/  LOP3.LUT R38, R9, 0x70, R96, 0xfe, !PT ;  /* 0x0000007009267812 */ /* 0x000fc400078efe60 */
[C-C-:B------:R-:W-:Y:S01]  /*1ee0*/  LOP3.LUT R19, R9.reuse, 0x6c, R96.reuse, 0xfe, !PT ;  /* 0x0000006c09137812 */ /* 0x140fe200078efe60 */
[----:B------:R-:W-:Y:S01]  /*1ef0*/  BAR.SYNC.DEFER_BLOCKING 0x0 ;  /* 0x0000000000007b1d */ /* 0x000fe20000010000 */
[C-C-:B------:R-:W-:Y:S02]  /*1f00*/  LOP3.LUT R22, R9.reuse, 0x68, R96.reuse, 0xfe, !PT ;  /* 0x0000006809167812 */ /* 0x140fe400078efe60 */
[C-C-:B------:R-:W-:Y:S02]  /*1f10*/  LOP3.LUT R24, R9.reuse, 0x64, R96.reuse, 0xfe, !PT ;  /* 0x0000006409187812 */ /* 0x140fe400078efe60 */
[C-C-:B------:R-:W-:Y:S02]  /*1f20*/  LOP3.LUT R23, R9.reuse, 0x60, R96.reuse, 0xfe, !PT ;  /* 0x0000006009177812 */ /* 0x140fe400078efe60 */
[C-C-:B------:R-:W-:Y:S02]  /*1f30*/  LOP3.LUT R56, R9.reuse, 0x5c, R96.reuse, 0xfe, !PT ;  /* 0x0000005c09387812 */ /* 0x140fe400078efe60 */
[----:B------:R-:W-:-:S02]  /*1f40*/  LOP3.LUT R25, R9, 0x58, R96, 0xfe, !PT ;  /* 0x0000005809197812 */ /* 0x000fc400078efe60 */
[C-C-:B------:R-:W-:Y:S02]  /*1f50*/  LOP3.LUT R26, R9.reuse, 0x54, R96.reuse, 0xfe, !PT ;  /* 0x00000054091a7812 */ /* 0x140fe400078efe60 */
[C-C-:B------:R-:W-:Y:S02]  /*1f60*/  LOP3.LUT R39, R9.reuse, 0x50, R96.reuse, 0xfe, !PT ;  /* 0x0000005009277812 */ /* 0x140fe400078efe60 */
[C-C-:B------:R-:W-:Y:S02]  /*1f70*/  LOP3.LUT R40, R9.reuse, 0x4c, R96.reuse, 0xfe, !PT ;  /* 0x0000004c09287812 */ /* 0x140fe400078efe60 */
[C-C-:B------:R-:W-:Y:S02]  /*1f80*/  LOP3.LUT R41, R9.reuse, 0x48, R96.reuse, 0xfe, !PT ;  /* 0x0000004809297812 */ /* 0x140fe400078efe60 */
[C-C-:B------:R-:W-:Y:S02]  /*1f90*/  LOP3.LUT R42, R9.reuse, 0x44, R96.reuse, 0xfe, !PT ;  /* 0x00000044092a7812 */ /* 0x140fe400078efe60 */
[----:B------:R-:W-:-:S02]  /*1fa0*/  LOP3.LUT R43, R9, 0x40, R96, 0xfe, !PT ;  /* 0x00000040092b7812 */ /* 0x000fc400078efe60 */
[C-C-:B------:R-:W-:Y:S01]  /*1fb0*/  LOP3.LUT R44, R9.reuse, 0x3c, R96.reuse, 0xfe, !PT ;  /* 0x0000003c092c7812 */ /* 0x140fe200078efe60 */
[----:B------:R-:W0:Y:S01]  /*1fc0*/  LDS.64 R14, [R54] ;  /* 0x00000000360e7984 */ /* 0x000e220000000a00 */
[C-C-:B------:R-:W-:Y:S02]  /*1fd0*/  LOP3.LUT R45, R9.reuse, 0x38, R96.reuse, 0xfe, !PT ;  /* 0x00000038092d7812 */ /* 0x140fe400078efe60 */
[C-C-:B------:R-:W-:Y:S01]  /*1fe0*/  LOP3.LUT R46, R9.reuse, 0x34, R96.reuse, 0xfe, !PT ;  /* 0x00000034092e7812 */ /* 0x140fe200078efe60 */
[----:B------:R-:W3:Y:S01]  /*1ff0*/  LDS.64 R16, [R55] ;  /* 0x0000000037107984 */ /* 0x000ee20000000a00 */
[C-C-:B------:R-:W-:Y:S02]  /*2000*/  LOP3.LUT R47, R9.reuse, 0x30, R96.reuse, 0xfe, !PT ;  /* 0x00000030092f7812 */ /* 0x140fe400078efe60 */
[C-C-:B-1----:R-:W-:Y:S01]  /*2010*/  LOP3.LUT R48, R9.reuse, 0x2c, R96.reuse, 0xfe, !PT ;  /* 0x0000002c09307812 */ /* 0x142fe200078efe60 */
[----:B------:R-:W1:Y:S01]  /*2020*/  LDS.64 R2, [R54+0x800] ;  /* 0x0008000036027984 */ /* 0x000e620000000a00 */
[----:B------:R-:W-:-:S02]  /*2030*/  LOP3.LUT R49, R9, 0x28, R96, 0xfe, !PT ;  /* 0x0000002809317812 */ /* 0x000fc400078efe60 */
[C-C-:B--2---:R-:W-:Y:S01]  /*2040*/  LOP3.LUT R50, R9.reuse, 0x24, R96.reuse, 0xfe, !PT ;  /* 0x0000002409327812 */ /* 0x144fe200078efe60 */
[----:B------:R-:W2:Y:S01]  /*2050*/  LDS.64 R4, [R55+0x800] ;  /* 0x0008000037047984 */ /* 0x000ea20000000a00 */
[C-C-:B------:R-:W-:Y:S02]  /*2060*/  LOP3.LUT R51, R9.reuse, 0x20, R96.reuse, 0xfe, !PT ;  /* 0x0000002009337812 */ /* 0x140fe400078efe60 */
[C-C-:B------:R-:W-:Y:S01]  /*2070*/  LOP3.LUT R18, R9.reuse, 0x7c, R96.reuse, 0xfe, !PT ;  /* 0x0000007c09127812 */ /* 0x140fe200078efe60 */
[----:B------:R-:W4:Y:S01]  /*2080*/  LDS.64 R6, [R54+0x1000] ;  /* 0x0010000036067984 */ /* 0x000f220000000a00 */
[C-C-:B------:R-:W-:Y:S02]  /*2090*/  LOP3.LUT R27, R9.reuse, 0x1c, R96.reuse, 0xfe, !PT ;  /* 0x0000001c091b7812 */ /* 0x140fe400078efe60 */
[C-C-:B------:R-:W-:Y:S02]  /*20a0*/  LOP3.LUT R37, R9.reuse, 0x18, R96.reuse, 0xfe, !PT ;  /* 0x0000001809257812 */ /* 0x140fe400078efe60 */
[----:B------:R-:W-:-:S02]  /*20b0*/  LOP3.LUT R35, R9, 0x14, R96, 0xfe, !PT ;  /* 0x0000001409237812 */ /* 0x000fc400078efe60 */
[C-C-:B------:R-:W-:Y:S02]  /*20c0*/  LOP3.LUT R34, R9.reuse, 0x10, R96.reuse, 0xfe, !PT ;  /* 0x0000001009227812 */ /* 0x140fe400078efe60 */
[C-C-:B------:R-:W-:Y:S02]  /*20d0*/  LOP3.LUT R12, R9.reuse, 0xc, R96.reuse, 0xfe, !PT ;  /* 0x0000000c090c7812 */ /* 0x140fe400078efe60 */
[----:B------:R-:W-:Y:S01]  /*20e0*/  LOP3.LUT R96, R9, 0x8, R96, 0xfe, !PT ;  /* 0x0000000809607812 */ /* 0x000fe200078efe60 */
[----:B------:R-:W-:Y:S01]  /*20f0*/  IMAD R53, R34, c[0x0][0x198], RZ ;  /* 0x0000660022357a24 */ /* 0x000fe200078e02ff */
[----:B------:R-:W5:Y:S01]  /*2100*/  LDS.64 R8, [R55+0x1000] ;  /* 0x0010000037087984 */ /* 0x000f620000000a00 */
[----:B------:R-:W-:Y:S01]  /*2110*/  ISETP.LT.AND P4, PT, R11, c[0x0][0x17c], !P0 ;  /* 0x00005f000b007a0c */ /* 0x000fe20004781270 */
[----:B------:R-:W-:Y:S01]  /*2120*/  IMAD R36, R12, c[0x0][0x198], RZ ;  /* 0x000066000c247a24 */ /* 0x000fe200078e02ff */
[----:B------:R-:W-:Y:S02]  /*2130*/  ISETP.LT.AND P1, PT, R10, c[0x0][0x17c], !P0 ;  /* 0x00005f000a007a0c */ /* 0x000fe40004721270 */
[----:B------:R0:W5:Y:S01]  /*2140*/  LDS.64 R10, [R54+0x1800] ;  /* 0x00180000360a7984 */ /* 0x0001620000000a00 */
[C---:B------:R-:W-:Y:S01]  /*2150*/  ISETP.LT.AND P3, PT, R96.reuse, c[0x0][0x17c], !P0 ;  /* 0x00005f0060007a0c */ /* 0x040fe20004761270 */
[----:B------:R-:W-:-:S02]  /*2160*/  IMAD R96, R96, c[0x0][0x198], RZ ;  /* 0x0000660060607a24 */ /* 0x000fc400078e02ff */
[----:B0-----:R0:W-:Y:S01]  /*2170*/  @P2 STG.E.U16 [R28.64], R14 ;  /* 0x0000000e1c002986 */ /* 0x0011e2000c101506 */
[-C--:B------:R-:W-:Y:S01]  /*2180*/  LEA R30, P2, R13, R21.reuse, 0x1 ;  /* 0x000000150d1e7211 */ /* 0x080fe200078408ff */
[----:B------:R-:W-:Y:S01]  /*2190*/  IMAD R54, R35, c[0x0][0x198], RZ ;  /* 0x0000660023367a24 */ /* 0x000fe200078e02ff */
[----:B------:R-:W-:Y:S02]  /*21a0*/  LEA R32, P6, R96, R21, 0x1 ;  /* 0x0000001560207211 */ /* 0x000fe400078c08ff */
[-C--:B------:R-:W-:Y:S02]  /*21b0*/  LEA.HI.X.SX32 R31, R13, R20.reuse, 0x1, P2 ;  /* 0x000000140d1f7211 */ /* 0x080fe400010f0eff */
[----:B------:R-:W-:Y:S02]  /*21c0*/  ISETP.LT.AND P2, PT, R12, c[0x0][0x17c], !P0 ;  /* 0x00005f000c007a0c */ /* 0x000fe40004741270 */
[----:B------:R-:W5:Y:S01]  /*21d0*/  LDS.64 R12, [R55+0x1800] ;  /* 0x00180000370c7984 */ /* 0x000f620000000a00 */
[----:B------:R-:W-:-:S02]  /*21e0*/  LEA.HI.X.SX32 R33, R96, R20, 0x1, P6 ;  /* 0x0000001460217211 */ /* 0x000fc400030f0eff */
[-C--:B0-----:R-:W-:Y:S01]  /*21f0*/  LEA R28, P5, R36, R21.reuse, 0x1 ;  /* 0x00000015241c7211 */ /* 0x081fe200078a08ff */
[----:B---3--:R0:W-:Y:S01]  /*2200*/  @P4 STG.E.U16 [R30.64], R16 ;  /* 0x000000101e004986 */ /* 0x0081e2000c101506 */
[----:B------:R-:W-:Y:S02]  /*2210*/  ISETP.LT.AND P4, PT, R34, c[0x0][0x17c], !P0 ;  /* 0x00005f0022007a0c */ /* 0x000fe40004781270 */
[----:B------:R-:W-:Y:S01]  /*2220*/  LEA.HI.X.SX32 R29, R36, R20, 0x1, P5 ;  /* 0x00000014241d7211 */ /* 0x000fe200028f0eff */
[----:B-1----:R1:W-:Y:S01]  /*2230*/  @P3 STG.E.U16 [R32.64], R2 ;  /* 0x0000000220003986 */ /* 0x0023e2000c101506 */
[-C--:B------:R-:W-:Y:S02]  /*2240*/  LEA R34, P6, R53, R21.reuse, 0x1 ;  /* 0x0000001535227211 */ /* 0x080fe400078c08ff */
[----:B------:R-:W-:Y:S01]  /*2250*/  LEA R36, P5, R54, R21, 0x1 ;  /* 0x0000001536247211 */ /* 0x000fe200078a08ff */
[----:B--2---:R2:W-:Y:S01]  /*2260*/  @P2 STG.E.U16 [R28.64], R4 ;  /* 0x000000041c002986 */ /* 0x0045e2000c101506 */
[----:B------:R-:W-:-:S02]  /*2270*/  ISETP.LT.AND P3, PT, R35, c[0x0][0x17c], !P0 ;  /* 0x00005f0023007a0c */ /* 0x000fc40004761270 */
[-C--:B------:R-:W-:Y:S01]  /*2280*/  LEA.HI.X.SX32 R35, R53, R20.reuse, 0x1, P6 ;  /* 0x0000001435237211 */ /* 0x080fe200030f0eff */
[C---:B0-----:R-:W-:Y:S01]  /*2290*/  IMAD R31, R37.reuse, c[0x0][0x198], RZ ;  /* 0x00006600251f7a24 */ /* 0x041fe200078e02ff */
[----:B------:R-:W-:Y:S01]  /*22a0*/  ISETP.LT.AND P2, PT, R37, c[0x0][0x17c], !P0 ;  /* 0x00005f0025007a0c */ /* 0x000fe20004741270 */
[C---:B------:R-:W-:Y:S01]  /*22b0*/  IMAD R53, R27.reuse, c[0x0][0x198], RZ ;  /* 0x000066001b357a24 */ /* 0x040fe200078e02ff */
[-C--:B------:R-:W-:Y:S01]  /*22c0*/  LEA.HI.X.SX32 R37, R54, R20.reuse, 0x1, P5 ;  /* 0x0000001436257211 */ /* 0x080fe200028f0eff */
[----:B----4-:R-:W-:Y:S01]  /*22d0*/  @P4 STG.E.U16 [R34.64], R6 ;  /* 0x0000000622004986 */ /* 0x010fe2000c101506 */
[----:B------:R-:W-:Y:S01]  /*22e0*/  ISETP.LT.AND P5, PT, R27, c[0x0][0x17c], !P0 ;  /* 0x00005f001b007a0c */ /* 0x000fe200047a1270 */
[----:B------:R-:W-:Y:S01]  /*22f0*/  IMAD.MOV.U32 R27, RZ, RZ, c[0x0][0x198] ;  /* 0x00006600ff1b7624 */ /* 0x000fe200078e00ff */
[-C--:B------:R-:W-:Y:S02]  /*2300*/  LEA R30, P4, R31, R21.reuse, 0x1 ;  /* 0x000000151f1e7211 */ /* 0x080fe400078808ff */
[----:B-1----:R-:W-:Y:S01]  /*2310*/  LEA R32, P6, R53, R21, 0x1 ;  /* 0x0000001535207211 */ /* 0x002fe200078c08ff */
[----:B------:R-:W-:Y:S01]  /*2320*/  IMAD R52, R27, 0x20, R52 ;  /* 0x000000201b347824 */ /* 0x000fe200078e0234 */
[----:B------:R-:W-:Y:S01]  /*2330*/  LEA.HI.X.SX32 R31, R31, R20, 0x1, P4 ;  /* 0x000000141f1f7211 */ /* 0x000fe200020f0eff */
[----:B-----5:R0:W-:Y:S01]  /*2340*/  @P3 STG.E.U16 [R36.64], R8 ;  /* 0x0000000824003986 */ /* 0x0201e2000c101506 */
[----:B------:R-:W-:-:S02]  /*2350*/  ISETP.LT.AND P4, PT, R51, c[0x0][0x17c], !P0 ;  /* 0x00005f0033007a0c */ /* 0x000fc40004781270 */
[-C--:B------:R-:W-:Y:S01]  /*2360*/  LEA.HI.X.SX32 R33, R53, R20.reuse, 0x1, P6 ;  /* 0x0000001435217211 */ /* 0x080fe200030f0eff */
[----:B------:R1:W-:Y:S01]  /*2370*/  @P2 STG.E.U16 [R30.64], R10 ;  /* 0x0000000a1e002986 */ /* 0x0003e2000c101506 */
[----:B--2---:R-:W-:Y:S02]  /*2380*/  LEA R28, P6, R52, R21, 0x1 ;  /* 0x00000015341c7211 */ /* 0x004fe400078c08ff */
[----:B------:R-:W-:Y:S02]  /*2390*/  ISETP.LT.AND P2, PT, R50, c[0x0][0x17c], !P0 ;  /* 0x00005f0032007a0c */ /* 0x000fe40004741270 */
[----:B------:R-:W-:Y:S02]  /*23a0*/  LEA.HI.X.SX32 R29, R52, R20, 0x1, P6 ;  /* 0x00000014341d7211 */ /* 0x000fe400030f0eff */
[----:B------:R-:W-:Y:S01]  /*23b0*/  PRMT R4, R14, 0x7632, R4 ;  /* 0x000076320e047816 */ /* 0x000fe20000000004 */
[----:B0-----:R-:W-:Y:S01]  /*23c0*/  IMAD R36, R27, 0x4, R52 ;  /* 0x000000041b247824 */ /* 0x001fe200078e0234 */
[----:B------:R0:W-:Y:S01]  /*23d0*/  @P5 STG.E.U16 [R32.64], R12 ;  /* 0x0000000c20005986 */ /* 0x0001e2000c101506 */
[----:B------:R-:W-:-:S02]  /*23e0*/  ISETP.LT.AND P5, PT, R49, c[0x0][0x17c], !P0 ;  /* 0x00005f0031007a0c */ /* 0x000fc400047a1270 */
[C---:B------:R-:W-:Y:S01]  /*23f0*/  IMAD R14, R27.reuse, 0x4, R36 ;  /* 0x000000041b0e7824 */ /* 0x040fe200078e0224 */
[-C--:B------:R-:W-:Y:S01]  /*2400*/  LEA R34, P6, R36, R21.reuse, 0x1 ;  /* 0x0000001524227211 */ /* 0x080fe200078c08ff */
[----:B------:R2:W-:Y:S01]  /*2410*/  @P4 STG.E.U16 [R28.64], R4 ;  /* 0x000000041c004986 */ /* 0x0005e2000c101506 */
[----:B------:R-:W-:Y:S01]  /*2420*/  PRMT R6, R2, 0x7632, R6 ;  /* 0x0000763202067816 */ /* 0x000fe20000000006 */
[----:B------:R-:W-:Y:S01]  /*2430*/  IMAD R2, R27, 0x4, R14 ;  /* 0x000000041b027824 */ /* 0x000fe200078e020e */
[----:B------:R-:W-:Y:S02]  /*2440*/  LEA.HI.X.SX32 R35, R36, R20, 0x1, P6 ;  /* 0x0000001424237211 */ /* 0x000fe400030f0eff */
[----:B-1----:R-:W-:Y:S02]  /*2450*/  LEA R30, P6, R14, R21, 0x1 ;  /* 0x000000150e1e7211 */ /* 0x002fe400078c08ff */
[----:B------:R-:W-:Y:S02]  /*2460*/  PRMT R16, R16, 0x7632, R16 ;  /* 0x0000763210107816 */ /* 0x000fe40000000010 */
[----:B------:R-:W-:-:S02]  /*2470*/  ISETP.LT.AND P4, PT, R48, c[0x0][0x17c], !P0 ;  /* 0x00005f0030007a0c */ /* 0x000fc40004781270 */
[-C--:B------:R-:W-:Y:S01]  /*2480*/  LEA.HI.X.SX32 R31, R14, R20.reuse, 0x1, P6 ;  /* 0x000000140e1f7211 */ /* 0x080fe200030f0eff */
[----:B------:R-:W-:Y:S01]  /*2490*/  IMAD R14, R27, 0x4, R2 ;  /* 0x000000041b0e7824 */ /* 0x000fe200078e0202 */
[CC--:B0-----:R-:W-:Y:S01]  /*24a0*/  LEA R32, P6, R2.reuse, R21.reuse, 0x1 ;  /* 0x0000001502207211 */ /* 0x0c1fe200078c08ff */
[----:B------:R0:W-:Y:S01]  /*24b0*/  @P2 STG.E.U16 [R34.64], R16 ;  /* 0x0000001022002986 */ /* 0x0001e2000c101506 */
[----:B------:R-:W-:Y:S02]  /*24c0*/  ISETP.LT.AND P2, PT, R47, c[0x0][0x17c], !P0 ;  /* 0x00005f002f007a0c */ /* 0x000fe40004741270 */
[----:B------:R-:W-:Y:S01]  /*24d0*/  LEA.HI.X.SX32 R33, R2, R20, 0x1, P6 ;  /* 0x0000001402217211 */ /* 0x000fe200030f0eff */
[----:B------:R1:W-:Y:S01]  /*24e0*/  @P5 STG.E.U16 [R30.64], R6 ;  /* 0x000000061e005986 */ /* 0x0003e2000c101506 */
[C---:B------:R-:W-:Y:S01]  /*24f0*/  IMAD R2, R27.reuse, 0x4, R14 ;  /* 0x000000041b027824 */ /* 0x040fe200078e020e */
[----:B--2---:R-:W-:Y:S02]  /*2500*/  LEA R28, P6, R14, R21, 0x1 ;  /* 0x000000150e1c7211 */ /* 0x004fe400078c08ff */
[----:B------:R-:W-:Y:S01]  /*2510*/  PRMT R8, R4, 0x7632, R8 ;  /* 0x0000763204087816 */ /* 0x000fe20000000008 */
[----:B------:R-:W-:Y:S01]  /*2520*/  IMAD R4, R27, 0x4, R2 ;  /* 0x000000041b047824 */ /* 0x000fe200078e0202 */
[----:B------:R-:W-:-:S02]  /*2530*/  ISETP.LT.AND P5, PT, R46, c[0x0][0x17c], !P0 ;  /* 0x00005f002e007a0c */ /* 0x000fc400047a1270 */
[-C--:B------:R-:W-:Y:S01]  /*2540*/  LEA.HI.X.SX32 R29, R14, R20.reuse, 0x1, P6 ;  /* 0x000000140e1d7211 */ /* 0x080fe200030f0eff */
[----:B------:R2:W-:Y:S01]  /*2550*/  @P4 STG.E.U16 [R32.64], R8 ;  /* 0x0000000820004986 */ /* 0x0005e2000c101506 */
[----:B0-----:R-:W-:Y:S02]  /*2560*/  LEA R34, P6, R2, R21, 0x1 ;  /* 0x0000001502227211 */ /* 0x001fe400078c08ff */
[----:B------:R-:W-:Y:S02]  /*2570*/  PRMT R14, R6, 0x7632, R14 ;  /* 0x00007632060e7816 */ /* 0x000fe4000000000e */
[----:B------:R-:W-:Y:S02]  /*2580*/  ISETP.LT.AND P4, PT, R45, c[0x0][0x17c], !P0 ;  /* 0x00005f002d007a0c */ /* 0x000fe40004781270 */
[----:B-1----:R-:W-:Y:S01]  /*2590*/  PRMT R6, R8, 0x7632, R6 ;  /* 0x0000763208067816 */ /* 0x002fe20000000006 */
[----:B------:R0:W-:Y:S01]  /*25a0*/  @P2 STG.E.U16 [R28.64], R14 ;  /* 0x0000000e1c002986 */ /* 0x0001e2000c101506 */
[----:B------:R-:W-:Y:S01]  /*25b0*/  LEA.HI.X.SX32 R35, R2, R20, 0x1, P6 ;  /* 0x0000001402237211 */ /* 0x000fe200030f0eff */
[----:B------:R-:W-:Y:S01]  /*25c0*/  IMAD R2, R27, 0x4, R4 ;  /* 0x000000041b027824 */ /* 0x000fe200078e0204 */
[----:B------:R-:W-:-:S02]  /*25d0*/  ISETP.LT.AND P6, PT, R44, c[0x0][0x17c], !P0 ;  /* 0x00005f002c007a0c */ /* 0x000fc400047c1270 */
[-C--:B------:R-:W-:Y:S01]  /*25e0*/  LEA R30, P2, R4, R21.reuse, 0x1 ;  /* 0x00000015041e7211 */ /* 0x080fe200078408ff */
[----:B------:R1:W-:Y:S01]  /*25f0*/  @P5 STG.E.U16 [R34.64], R6 ;  /* 0x0000000622005986 */ /* 0x0003e2000c101506 */
[----:B------:R-:W-:Y:S02]  /*2600*/  PRMT R10, R10, 0x7632, R10 ;  /* 0x000076320a0a7816 */ /* 0x000fe4000000000a */
[-C--:B------:R-:W-:Y:S01]  /*2610*/  LEA.HI.X.SX32 R31, R4, R20.reuse, 0x1, P2 ;  /* 0x00000014041f7211 */ /* 0x080fe200010f0eff */
[----:B------:R-:W-:Y:S01]  /*2620*/  IMAD R4, R27, 0x4, R2 ;  /* 0x000000041b047824 */ /* 0x000fe200078e0202 */
[C---:B--2---:R-:W-:Y:S02]  /*2630*/  LEA R32, P5, R2.reuse, R21, 0x1 ;  /* 0x0000001502207211 */ /* 0x044fe400078a08ff */
[----:B------:R-:W-:Y:S01]  /*2640*/  ISETP.LT.AND P2, PT, R43, c[0x0][0x17c], !P0 ;  /* 0x00005f002b007a0c */ /* 0x000fe20004741270 */
[----:B------:R2:W-:Y:S01]  /*2650*/  @P4 STG.E.U16 [R30.64], R10 ;  /* 0x0000000a1e004986 */ /* 0x0005e2000c101506 */
[----:B------:R-:W-:Y:S01]  /*2660*/  LEA.HI.X.SX32 R33, R2, R20, 0x1, P5 ;  /* 0x0000001402217211 */ /* 0x000fe200028f0eff */
[----:B------:R-:W-:Y:S01]  /*2670*/  IMAD R2, R27, 0x4, R4 ;  /* 0x000000041b027824 */ /* 0x000fe200078e0204 */
[----:B------:R-:W-:-:S02]  /*2680*/  PRMT R16, R12, 0x7632, R16 ;  /* 0x000076320c107816 */ /* 0x000fc40000000010 */
[-C--:B0-----:R-:W-:Y:S02]  /*2690*/  LEA R28, P4, R4, R21.reuse, 0x1 ;  /* 0x00000015041c7211 */ /* 0x081fe400078808ff */
[----:B------:R-:W-:Y:S01]  /*26a0*/  ISETP.LT.AND P5, PT, R42, c[0x0][0x17c], !P0 ;  /* 0x00005f002a007a0c */ /* 0x000fe200047a1270 */
[----:B------:R0:W-:Y:S01]  /*26b0*/  @P6 STG.E.U16 [R32.64], R16 ;  /* 0x0000001020006986 */ /* 0x0001e2000c101506 */
[-C--:B------:R-:W-:Y:S01]  /*26c0*/  LEA.HI.X.SX32 R29, R4, R20.reuse, 0x1, P4 ;  /* 0x00000014041d7211 */ /* 0x080fe200020f0eff */
[----:B------:R-:W-:Y:S01]  /*26d0*/  IMAD R4, R27, 0x4, R2 ;  /* 0x000000041b047824 */ /* 0x000fe200078e0202 */
[CC--:B-1----:R-:W-:Y:S02]  /*26e0*/  LEA R34, P6, R2.reuse, R21.reuse, 0x1 ;  /* 0x0000001502227211 */ /* 0x0c2fe400078c08ff */
[----:B------:R-:W-:Y:S01]  /*26f0*/  ISETP.LT.AND P4, PT, R41, c[0x0][0x17c], !P0 ;  /* 0x00005f0029007a0c */ /* 0x000fe20004781270 */
[----:B------:R1:W-:Y:S01]  /*2700*/  @P2 STG.E.U16 [R28.64], R15 ;  /* 0x0000000f1c002986 */ /* 0x0003e2000c101506 */
[----:B------:R-:W-:Y:S01]  /*2710*/  LEA.HI.X.SX32 R35, R2, R20, 0x1, P6 ;  /* 0x0000001402237211 */ /* 0x000fe200030f0eff */
[----:B------:R-:W-:Y:S01]  /*2720*/  IMAD R2, R27, 0x4, R4 ;  /* 0x000000041b027824 */ /* 0x000fe200078e0204 */
[----:B--2---:R-:W-:-:S02]  /*2730*/  LEA R30, P2, R4, R21, 0x1 ;  /* 0x00000015041e7211 */ /* 0x004fc400078408ff */
[----:B------:R-:W-:Y:S01]  /*2740*/  ISETP.LT.AND P6, PT, R40, c[0x0][0x17c], !P0 ;  /* 0x00005f0028007a0c */ /* 0x000fe200047c1270 */
[----:B------:R2:W-:Y:S01]  /*2750*/  @P5 STG.E.U16 [R34.64], R17 ;  /* 0x0000001122005986 */ /* 0x0005e2000c101506 */
[-C--:B------:R-:W-:Y:S01]  /*2760*/  LEA.HI.X.SX32 R31, R4, R20.reuse, 0x1, P2 ;  /* 0x00000014041f7211 */ /* 0x080fe200010f0eff */
[----:B------:R-:W-:Y:S01]  /*2770*/  IMAD R4, R27, 0x4, R2 ;  /* 0x000000041b047824 */ /* 0x000fe200078e0202 */
[CC--:B0-----:R-:W-:Y:S02]  /*2780*/  LEA R32, P5, R2.reuse, R21.reuse, 0x1 ;  /* 0x0000001502207211 */ /* 0x0c1fe400078a08ff */
[----:B------:R-:W-:Y:S01]  /*2790*/  ISETP.LT.AND P2, PT, R39, c[0x0][0x17c], !P0 ;  /* 0x00005f0027007a0c */ /* 0x000fe20004741270 */
[----:B------:R0:W-:Y:S01]  /*27a0*/  @P4 STG.E.U16 [R30.64], R3 ;  /* 0x000000031e004986 */ /* 0x0001e2000c101506 */
[----:B------:R-:W-:Y:S01]  /*27b0*/  LEA.HI.X.SX32 R33, R2, R20, 0x1, P5 ;  /* 0x0000001402217211 */ /* 0x000fe200028f0eff */
[----:B------:R-:W-:Y:S01]  /*27c0*/  IMAD R2, R27, 0x4, R4 ;  /* 0x000000041b027824 */ /* 0x000fe200078e0204 */
[----:B-1----:R-:W-:-:S02]  /*27d0*/  LEA R28, P4, R4, R21, 0x1 ;  /* 0x00000015041c7211 */ /* 0x002fc400078808ff */
[----:B------:R-:W-:Y:S01]  /*27e0*/  ISETP.LT.AND P5, PT, R26, c[0x0][0x17c], !P0 ;  /* 0x00005f001a007a0c */ /* 0x000fe200047a1270 */
[----:B------:R1:W-:Y:S01]  /*27f0*/  @P6 STG.E.U16 [R32.64], R5 ;  /* 0x0000000520006986 */ /* 0x0003e2000c101506 */
[-C--:B------:R-:W-:Y:S01]  /*2800*/  LEA.HI.X.SX32 R29, R4, R20.reuse, 0x1, P4 ;  /* 0x00000014041d7211 */ /* 0x080fe200020f0eff */
[----:B------:R-:W-:Y:S01]  /*2810*/  IMAD R4, R27, 0x4, R2 ;  /* 0x000000041b047824 */ /* 0x000fe200078e0202 */
[CC--:B--2---:R-:W-:Y:S02]  /*2820*/  LEA R34, P6, R2.reuse, R21.reuse, 0x1 ;  /* 0x0000001502227211 */ /* 0x0c4fe400078c08ff */
[----:B------:R-:W-:Y:S01]  /*2830*/  ISETP.LT.AND P4, PT, R25, c[0x0][0x17c], !P0 ;  /* 0x00005f0019007a0c */ /* 0x000fe20004781270 */
[----:B------:R2:W-:Y:S01]  /*2840*/  @P2 STG.E.U16 [R28.64], R7 ;  /* 0x000000071c002986 */ /* 0x0005e2000c101506 */
[----:B------:R-:W-:Y:S01]  /*2850*/  LEA.HI.X.SX32 R35, R2, R20, 0x1, P6 ;  /* 0x0000001402237211 */ /* 0x000fe200030f0eff */
[----:B------:R-:W-:Y:S01]  /*2860*/  IMAD R2, R27, 0x4, R4 ;  /* 0x000000041b027824 */ /* 0x000fe200078e0204 */
[----:B0-----:R-:W-:-:S02]  /*2870*/  LEA R30, P2, R4, R21, 0x1 ;  /* 0x00000015041e7211 */ /* 0x001fc400078408ff */
[----:B------:R-:W-:Y:S01]  /*2880*/  ISETP.LT.AND P6, PT, R56, c[0x0][0x17c], !P0 ;  /* 0x00005f0038007a0c */ /* 0x000fe200047c1270 */
[----:B------:R-:W-:Y:S01]  /*2890*/  @P5 STG.E.U16 [R34.64], R9 ;  /* 0x0000000922005986 */ /* 0x000fe2000c101506 */
[-C--:B------:R-:W-:Y:S01]  /*28a0*/  LEA.HI.X.SX32 R31, R4, R20.reuse, 0x1, P2 ;  /* 0x00000014041f7211 */ /* 0x080fe200010f0eff */
[C---:B------:R-:W-:Y:S01]  /*28b0*/  IMAD R4, R27.reuse, 0x4, R2 ;  /* 0x000000041b047824 */ /* 0x040fe200078e0202 */
[-C--:B-1----:R-:W-:Y:S02]  /*28c0*/  LEA R32, P5, R2, R21.reuse, 0x1 ;  /* 0x0000001502207211 */ /* 0x082fe400078a08ff */
[----:B------:R-:W-:Y:S01]  /*28d0*/  ISETP.LT.AND P2, PT, R24, c[0x0][0x17c], !P0 ;  /* 0x00005f0018007a0c */ /* 0x000fe20004741270 */
[----:B------:R-:W-:Y:S01]  /*28e0*/  @P4 STG.E.U16 [R30.64], R11 ;  /* 0x0000000b1e004986 */ /* 0x000fe2000c101506 */
[----:B------:R-:W-:Y:S01]  /*28f0*/  LEA.HI.X.SX32 R33, R2, R20, 0x1, P5 ;  /* 0x0000001402217211 */ /* 0x000fe200028f0eff */
[----:B------:R-:W-:Y:S01]  /*2900*/  IMAD R2, R27, 0x4, R4 ;  /* 0x000000041b027824 */ /* 0x000fe200078e0204 */
[----:B------:R-:W-:-:S02]  /*2910*/  LEA R24, P5, R4, R21, 0x1 ;  /* 0x0000001504187211 */ /* 0x000fc400078a08ff */
[----:B------:R-:W-:Y:S01]  /*2920*/  ISETP.LT.AND P4, PT, R23, c[0x0][0x17c], !P0 ;  /* 0x00005f0017007a0c */ /* 0x000fe20004781270 */
[----:B------:R-:W-:Y:S01]  /*2930*/  @P6 STG.E.U16 [R32.64], R13 ;  /* 0x0000000d20006986 */ /* 0x000fe2000c101506 */
[-C--:B------:R-:W-:Y:S01]  /*2940*/  LEA.HI.X.SX32 R25, R4, R20.reuse, 0x1, P5 ;  /* 0x0000001404197211 */ /* 0x080fe200028f0eff */
[----:B------:R-:W-:Y:S01]  /*2950*/  IMAD R4, R27, 0x4, R2 ;  /* 0x000000041b047824 */ /* 0x000fe200078e0202 */
[C---:B------:R-:W-:Y:S02]  /*2960*/  LEA R14, P6, R2.reuse, R21, 0x1 ;  /* 0x00000015020e7211 */ /* 0x040fe400078c08ff */
[----:B------:R-:W-:Y:S02]  /*2970*/  PRMT R12, R15, 0x7632, R12 ;  /* 0x000076320f0c7816 */ /* 0x000fe4000000000c */
[----:B------:R-:W-:Y:S01]  /*2980*/  LEA.HI.X.SX32 R15, R2, R20, 0x1, P6 ;  /* 0x00000014020f7211 */ /* 0x000fe200030f0eff */
[----:B------:R-:W-:Y:S01]  /*2990*/  IMAD R2, R27, 0x4, R4 ;  /* 0x000000041b027824 */ /* 0x000fe200078e0204 */
[----:B--2---:R-:W-:-:S02]  /*29a0*/  PRMT R7, R17, 0x7632, R7 ;  /* 0x0000763211077816 */ /* 0x004fc40000000007 */
[----:B------:R-:W-:Y:S01]  /*29b0*/  ISETP.LT.AND P5, PT, R22, c[0x0][0x17c], !P0 ;  /* 0x00005f0016007a0c */ /* 0x000fe200047a1270 */
[C---:B------:R-:W-:Y:S01]  /*29c0*/  IMAD R6, R27.reuse, 0x4, R2 ;  /* 0x000000041b067824 */ /* 0x040fe200078e0202 */
[----:B------:R-:W-:Y:S01]  /*29d0*/  @P4 STG.E.U16 [R24.64], R12 ;  /* 0x0000000c18004986 */ /* 0x000fe2000c101506 */
[-C--:B------:R-:W-:Y:S02]  /*29e0*/  LEA R22, P4, R2, R21.reuse, 0x1 ;  /* 0x0000001502167211 */ /* 0x080fe400078808ff */
[C---:B------:R-:W-:Y:S01]  /*29f0*/  IMAD R8, R27.reuse, 0x4, R6 ;  /* 0x000000041b087824 */ /* 0x040fe200078e0206 */
[----:B------:R0:W-:Y:S01]  /*2a00*/  @P2 STG.E.U16 [R14.64], R7 ;  /* 0x000000070e002986 */ /* 0x0001e2000c101506 */
[-C--:B------:R-:W-:Y:S02]  /*2a10*/  LEA R16, P2, R4, R21.reuse, 0x1 ;  /* 0x0000001504107211 */ /* 0x080fe400078408ff */
[----:B------:R-:W-:Y:S02]  /*2a20*/  LEA R28, P6, R6, R21, 0x1 ;  /* 0x00000015061c7211 */ /* 0x000fe400078c08ff */
[-C--:B------:R-:W-:Y:S01]  /*2a30*/  LEA.HI.X.SX32 R17, R4, R20.reuse, 0x1, P2 ;  /* 0x0000001404117211 */ /* 0x080fe200010f0eff */
[----:B------:R-:W-:Y:S01]  /*2a40*/  IMAD R4, R27, 0x4, R8 ;  /* 0x000000041b047824 */ /* 0x000fe200078e0208 */
[----:B------:R-:W-:-:S02]  /*2a50*/  LEA.HI.X.SX32 R23, R2, R20, 0x1, P4 ;  /* 0x0000001402177211 */ /* 0x000fc400020f0eff */
[----:B------:R-:W-:Y:S01]  /*2a60*/  ISETP.LT.AND P4, PT, R19, c[0x0][0x17c], !P0 ;  /* 0x00005f0013007a0c */ /* 0x000fe20004781270 */
[----:B------:R-:W-:Y:S01]  /*2a70*/  IMAD R27, R27, 0x4, R4 ;  /* 0x000000041b1b7824 */ /* 0x000fe200078e0204 */
[----:B------:R-:W-:Y:S02]  /*2a80*/  ISETP.LT.AND P3, PT, R38, c[0x0][0x17c], !P0 ;  /* 0x00005f0026007a0c */ /* 0x000fe40004761270 */
[-C--:B0-----:R-:W-:Y:S02]  /*2a90*/  LEA R14, P2, R4, R21.reuse, 0x1 ;  /* 0x00000015040e7211 */ /* 0x081fe400078408ff */
[-C--:B------:R-:W-:Y:S02]  /*2aa0*/  LEA.HI.X.SX32 R29, R6, R20.reuse, 0x1, P6 ;  /* 0x00000014061d7211 */ /* 0x080fe400030f0eff */
[----:B------:R-:W-:Y:S02]  /*2ab0*/  LEA.HI.X.SX32 R15, R4, R20, 0x1, P2 ;  /* 0x00000014040f7211 */ /* 0x000fe400010f0eff */
[----:B------:R-:W-:-:S02]  /*2ac0*/  LEA R24, P6, R8, R21, 0x1 ;  /* 0x0000001508187211 */ /* 0x000fc400078c08ff */
[----:B------:R-:W-:Y:S02]  /*2ad0*/  ISETP.LT.AND P2, PT, R0, c[0x0][0x17c], !P0 ;  /* 0x00005f0000007a0c */ /* 0x000fe40004741270 */
[----:B------:R-:W-:Y:S02]  /*2ae0*/  ISETP.LT.AND P0, PT, R18, c[0x0][0x17c], !P0 ;  /* 0x00005f0012007a0c */ /* 0x000fe40004701270 */
[----:B------:R-:W-:Y:S02]  /*2af0*/  LEA.HI.X.SX32 R25, R8, R20, 0x1, P6 ;  /* 0x0000001408197211 */ /* 0x000fe400030f0eff */
[----:B------:R-:W-:Y:S02]  /*2b00*/  PRMT R8, R3, 0x7632, R8 ;  /* 0x0000763203087816 */ /* 0x000fe40000000008 */
[----:B------:R-:W-:Y:S02]  /*2b10*/  PRMT R11, R5, 0x7632, R11 ;  /* 0x00007632050b7816 */ /* 0x000fe4000000000b */
[----:B------:R-:W-:Y:S01]  /*2b20*/  PRMT R7, R7, 0x7632, R7 ;  /* 0x0000763207077816 */ /* 0x000fe20000000007 */
[----:B------:R0:W-:Y:S01]  /*2b30*/  @P5 STG.E.U16 [R16.64], R8 ;  /* 0x0000000810005986 */ /* 0x0001e2000c101506 */
[----:B------:R-:W-:-:S02]  /*2b40*/  PRMT R12, R9, 0x7632, R12 ;  /* 0x00007632090c7816 */ /* 0x000fc4000000000c */
[----:B------:R-:W-:Y:S01]  /*2b50*/  PRMT R0, R11, 0x7632, R0 ;  /* 0x000076320b007816 */ /* 0x000fe20000000000 */
[----:B------:R0:W-:Y:S01]  /*2b60*/  @P4 STG.E.U16 [R22.64], R11 ;  /* 0x0000000b16004986 */ /* 0x0001e2000c101506 */
[----:B------:R-:W-:-:S03]  /*2b70*/  LEA R26, P6, R27, R21, 0x1 ;  /* 0x000000151b1a7211 */ /* 0x000fc600078c08ff */
[----:B------:R0:W-:Y:S01]  /*2b80*/  @P3 STG.E.U16 [R28.64], R7 ;  /* 0x000000071c003986 */ /* 0x0001e2000c101506 */
[----:B------:R-:W-:-:S03]  /*2b90*/  LEA.HI.X.SX32 R27, R27, R20, 0x1, P6 ;  /* 0x000000141b1b7211 */ /* 0x000fc600030f0eff */
[----:B------:R0:W-:Y:S04]  /*2ba0*/  @P2 STG.E.U16 [R24.64], R12 ;  /* 0x0000000c18002986 */ /* 0x0001e8000c101506 */
[----:B------:R0:W-:Y:S01]  /*2bb0*/  @P1 STG.E.U16 [R14.64], R0 ;  /* 0x000000000e001986 */ /* 0x0001e2000c101506 */
[----:B------:R-:W-:Y:S05]  /*2bc0*/  @!P0 EXIT ;  /* 0x000000000000894d */ /* 0x000fea0003800000 */
[----:B------:R-:W-:-:S05]  /*2bd0*/  PRMT R13, R13, 0x7632, R13 ;  /* 0x000076320d0d7816 */ /* 0x000fca000000000d */
[----:B------:R-:W-:Y:S01]  /*2be0*/  STG.E.U16 [R26.64], R13 ;  /* 0x0000000d1a007986 */ /* 0x000fe2000c101506 */
[----:B------:R-:W-:Y:S05]  /*2bf0*/  EXIT ;  /* 0x000000000000794d */ /* 0x000fea0003800000 */
.L_x_3:
[----:B------:R-:W-:-:S00]  /*2c00*/  BRA `(.L_x_3) ;  /* 0xfffffff000007947 */ /* 0x000fc0000383ffff */
[----:B------:R-:W-:-:S00]  /*2c10*/  NOP ;  /* 0x0000000000007918 */ /* 0x000fc00000000000 */
        /* <DEDUP_REMOVED lines=14> */
.L_x_4:


//--------------------- .nv.shared.matmul_kernel  --------------------------
	.section	.nv.shared.matmul_kernel,"aw",@nobits
	.sectionflags	@""
	.align	16
